// auto-generated by cutlass_sweep.fmha — config: {"arch": "sm_90", "direction": "fwd", "dtype": "bf16", "head_dim": 80, "mask": "causal", "schedule": "cooperative", "tile_kv": 128, "tile_q": 128}
#include "cutlass/cutlass.h"
#include "cute/tensor.hpp"
#include "cutlass/device_kernel.h"
#include "cutlass/kernel_hardware_info.h"
#include "88_hopper_fmha/collective/fmha_fusion.hpp"
#include "88_hopper_fmha/kernel/fmha_kernel_builder.hpp"

using namespace cute;
using Element = cutlass::bfloat16_t;
using TileShape = Shape<_128, _128, _80>;
using StrideQ = cute::tuple<int, _1, cute::tuple<int, int>>;
using StrideK = cute::tuple<int, _1, cute::tuple<int, int>>;
using StrideV = cute::tuple<int, cute::_1, cute::tuple<int, int>>;

using Kernel = typename cutlass::fmha::kernel::FmhaBuilder<
    Element, float, float,
    TileShape, StrideQ, StrideK, StrideV,
    cutlass::fmha::collective::CausalFusion,
    cutlass::gemm::KernelTmaWarpSpecializedCooperative
  >::Kernel;

auto* _anchor = &cutlass::device_kernel<Kernel>;


// ===== COMPILED SASS (sm_90a) =====

	.target	sm_90a

	.elftype	@"ET_EXEC"


//--------------------- .note.nv.tkinfo           --------------------------
	.section	.note.nv.tkinfo,"",@"SHT_NOTE"
	.sectionflags	@"SHF_NOTE_NV_TKINFO"
	.tkinfo
        /*0018*/ 	.word	0x00000002
        /*0030*/ 	.string	""
        /*0030*/ 	.string	"ptxas"
        /*0030*/ 	.string	"Cuda compilation tools, release 13.0, V13.0.88"
        /*0030*/ 	.string	"Build cuda_13.0.r13.0/compiler.36424714_0"
        /*0030*/ 	.string	"-arch sm_90a -m 64 "



//--------------------- .note.nv.cuinfo           --------------------------
	.section	.note.nv.cuinfo,"",@"SHT_NOTE"
	.sectionflags	@"SHF_NOTE_NV_CUINFO"
        /*0018*/ 	.short	0x0002
        /*001a*/ 	.short	0x005a
        /*001c*/ 	.short	0x0082
	.zero		2


//--------------------- .nv.info                  --------------------------
	.section	.nv.info,"",@"SHT_CUDA_INFO"
	.align	4


	//----- nvinfo : EIATTR_REGCOUNT
	.align		4
        /*0000*/ 	.byte	0x04, 0x2f
        /*0002*/ 	.short	(.L_16 - .L_15)
	.align		4
.L_15:
        /*0004*/ 	.word	index@(_ZN7cutlass13device_kernelINS_4fmha6kernel28FmhaKernelTmaWarpSpecializedINS1_10collective30FmhaMainloopTmaWarpSpecializedINS_10bfloat16_tEffN4cute5tupleIJNS7_1CILi128EEESA_NS9_ILi80EEEEEENS8_IJiNS9_ILi1EEENS8_IJiiEEEEEESF_SF_NS4_12CausalFusionEJEEENS4_15FmhaFwdEpilogueIS6_fNS8_IJNS9_ILi64EEESB_SA_EEEEENS2_23IndividualTileSchedulerEJEEEEEvNT_6ParamsE)
        /*0008*/ 	.word	0x000000a8


	//----- nvinfo : EIATTR_FRAME_SIZE
	.align		4
.L_16:
        /*000c*/ 	.byte	0x04, 0x11
        /*000e*/ 	.short	(.L_18 - .L_17)
	.align		4
.L_17:
        /*0010*/ 	.word	index@($__internal_0_$__cuda_sm20_rcp_rn_f32_slowpath)
        /*0014*/ 	.word	0x00000000


	//----- nvinfo : EIATTR_FRAME_SIZE
	.align		4
.L_18:
        /*0018*/ 	.byte	0x04, 0x11
        /*001a*/ 	.short	(.L_20 - .L_19)
	.align		4
.L_19:
        /*001c*/ 	.word	index@(_ZN7cutlass13device_kernelINS_4fmha6kernel28FmhaKernelTmaWarpSpecializedINS1_10collective30FmhaMainloopTmaWarpSpecializedINS_10bfloat16_tEffN4cute5tupleIJNS7_1CILi128EEESA_NS9_ILi80EEEEEENS8_IJiNS9_ILi1EEENS8_IJiiEEEEEESF_SF_NS4_12CausalFusionEJEEENS4_15FmhaFwdEpilogueIS6_fNS8_IJNS9_ILi64EEESB_SA_EEEEENS2_23IndividualTileSchedulerEJEEEEEvNT_6ParamsE)
        /*0020*/ 	.word	0x00000000


	//----- nvinfo : EIATTR_MIN_STACK_SIZE
	.align		4
.L_20:
        /*0024*/ 	.byte	0x04, 0x12
        /*0026*/ 	.short	(.L_22 - .L_21)
	.align		4
.L_21:
        /*0028*/ 	.word	index@(_ZN7cutlass13device_kernelINS_4fmha6kernel28FmhaKernelTmaWarpSpecializedINS1_10collective30FmhaMainloopTmaWarpSpecializedINS_10bfloat16_tEffN4cute5tupleIJNS7_1CILi128EEESA_NS9_ILi80EEEEEENS8_IJiNS9_ILi1EEENS8_IJiiEEEEEESF_SF_NS4_12CausalFusionEJEEENS4_15FmhaFwdEpilogueIS6_fNS8_IJNS9_ILi64EEESB_SA_EEEEENS2_23IndividualTileSchedulerEJEEEEEvNT_6ParamsE)
        /*002c*/ 	.word	0x00000000
.L_22:


//--------------------- .nv.compat                --------------------------
	.section	.nv.compat,"",@"SHT_CUDA_COMPAT_INFO"
	.align	4
        /*0000*/ 	.byte	0x02, 0x09, 0x01, 0x00, 0x02, 0x02, 0x04, 0x00, 0x02, 0x05, 0x05, 0x00, 0x03, 0x07, 0x01, 0x01
        /*0010*/ 	.byte	0x02, 0x03, 0x01, 0x00, 0x02, 0x06, 0x01, 0x00, 0x04, 0x0b, 0x08, 0x00, 0x00, 0x00, 0x00, 0x00
        /*0020*/ 	.byte	0x00, 0x00, 0x00, 0x00


//--------------------- .nv.info._ZN7cutlass13device_kernelINS_4fmha6kernel28FmhaKernelTmaWarpSpecializedINS1_10collective30FmhaMainloopTmaWarpSpecializedINS_10bfloat16_tEffN4cute5tupleIJNS7_1CILi128EEESA_NS9_ILi80EEEEEENS8_IJiNS9_ILi1EEENS8_IJiiEEEEEESF_SF_NS4_12CausalFusionEJEEENS4_15FmhaFwdEpilogueIS6_fNS8_IJNS9_ILi64EEESB_SA_EEEEENS2_23IndividualTileSchedulerEJEEEEEvNT_6ParamsE --------------------------
	.section	.nv.info._ZN7cutlass13device_kernelINS_4fmha6kernel28FmhaKernelTmaWarpSpecializedINS1_10collective30FmhaMainloopTmaWarpSpecializedINS_10bfloat16_tEffN4cute5tupleIJNS7_1CILi128EEESA_NS9_ILi80EEEEEENS8_IJiNS9_ILi1EEENS8_IJiiEEEEEESF_SF_NS4_12CausalFusionEJEEENS4_15FmhaFwdEpilogueIS6_fNS8_IJNS9_ILi64EEESB_SA_EEEEENS2_23IndividualTileSchedulerEJEEEEEvNT_6ParamsE,"",@"SHT_CUDA_INFO"
	.sectionflags	@""
	.align	4


	//----- nvinfo : EIATTR_CUDA_API_VERSION
	.align		4
        /*0000*/ 	.byte	0x04, 0x37
        /*0002*/ 	.short	(.L_24 - .L_23)
.L_23:
        /*0004*/ 	.word	0x00000082


	//----- nvinfo : EIATTR_KPARAM_INFO
	.align		4
.L_24:
        /*0008*/ 	.byte	0x04, 0x17
        /*000a*/ 	.short	(.L_26 - .L_25)
.L_25:
        /*000c*/ 	.word	0x00000000
        /*0010*/ 	.short	0x0000
        /*0012*/ 	.short	0x0070
        /*0014*/ 	.byte	0x00, 0xf0, 0x01, 0x20


	//----- nvinfo : EIATTR_SPARSE_MMA_MASK
	.align		4
.L_26:
        /*0018*/ 	.byte	0x03, 0x50
        /*001a*/ 	.short	0x0000


	//----- nvinfo : EIATTR_MAXREG_COUNT
	.align		4
        /*001c*/ 	.byte	0x03, 0x1b
        /*001e*/ 	.short	0x00a8


	//----- nvinfo : EIATTR_NUM_BARRIERS
	.align		4
        /*0020*/ 	.byte	0x02, 0x4c
        /*0022*/ 	.byte	0x02
	.zero		1


	//----- nvinfo : EIATTR_EXTERNS
	.align		4
        /*0024*/ 	.byte	0x04, 0x0f
        /*0026*/ 	.short	(.L_28 - .L_27)


	//   ....[0]....
	.align		4
.L_27:
        /*0028*/ 	.word	index@(__assertfail)


	//----- nvinfo : EIATTR_MERCURY_ISA_VERSION
	.align		4
.L_28:
        /*002c*/ 	.byte	0x03, 0x5f
        /*002e*/ 	.short	0x0101


	//----- nvinfo : EIATTR_INT_WARP_WIDE_INSTR_OFFSETS
	.align		4
        /*0030*/ 	.byte	0x04, 0x31
        /*0032*/ 	.short	(.L_30 - .L_29)


	//   ....[0]....
.L_29:
        /*0034*/ 	.word	0x000006f0


	//   ....[1]....
        /*0038*/ 	.word	0x00000700


	//   ....[2]....
        /*003c*/ 	.word	0x00000710


	//   ....[3]....
        /*0040*/ 	.word	0x00000720


	//   ....[4]....
        /*0044*/ 	.word	0x00000790


	//----- nvinfo : EIATTR_COOP_GROUP_MASK_REGIDS
	.align		4
.L_30:
        /*0048*/ 	.byte	0x04, 0x29
        /*004a*/ 	.short	(.L_32 - .L_31)


	//   ....[0]....
.L_31:
        /*004c*/ 	.word	0xffffffff


	//   ....[1]....
        /*0050*/ 	.word	0xffffffff


	//   ....[2]....
        /*0054*/ 	.word	0xffffffff


	//   ....[3]....
        /*0058*/ 	.word	0xffffffff


	//   ....[4]....
        /*005c*/ 	.word	0xffffffff


	//   ....[5]....
        /*0060*/ 	.word	0xffffffff


	//   ....[6]....
        /*0064*/ 	.word	0xffffffff


	//   ....[7]....
        /*0068*/ 	.word	0xffffffff


	//   ....[8]....
        /*006c*/ 	.word	0xffffffff


	//   ....[9]....
        /*0070*/ 	.word	0xffffffff


	//   ....[10]....
        /*0074*/ 	.word	0xffffffff


	//   ....[11]....
        /*0078*/ 	.word	0xffffffff


	//   ....[12]....
        /*007c*/ 	.word	0xffffffff


	//   ....[13]....
        /*0080*/ 	.word	0xffffffff


	//   ....[14]....
        /*0084*/ 	.word	0xffffffff


	//   ....[15]....
        /*0088*/ 	.word	0xffffffff


	//   ....[16]....
        /*008c*/ 	.word	0xffffffff


	//   ....[17]....
        /*0090*/ 	.word	0xffffffff


	//   ....[18]....
        /*0094*/ 	.word	0xffffffff


	//   ....[19]....
        /*0098*/ 	.word	0xffffffff


	//   ....[20]....
        /*009c*/ 	.word	0xffffffff


	//   ....[21]....
        /*00a0*/ 	.word	0xffffffff


	//----- nvinfo : EIATTR_COOP_GROUP_INSTR_OFFSETS
	.align		4
.L_32:
        /*00a4*/ 	.byte	0x04, 0x28
        /*00a6*/ 	.short	(.L_34 - .L_33)


	//   ....[0]....
.L_33:
        /*00a8*/ 	.word	0x00000050


	//   ....[1]....
        /*00ac*/ 	.word	0x00000080


	//   ....[2]....
        /*00b0*/ 	.word	0x000001b0


	//   ....[3]....
        /*00b4*/ 	.word	0x00000370


	//   ....[4]....
        /*00b8*/ 	.word	0x00000530


	//   ....[5]....
        /*00bc*/ 	.word	0x00000690


	//   ....[6]....
        /*00c0*/ 	.word	0x00001da0


	//   ....[7]....
        /*00c4*/ 	.word	0x00001ec0


	//   ....[8]....
        /*00c8*/ 	.word	0x00001f10


	//   ....[9]....
        /*00cc*/ 	.word	0x00001fa0


	//   ....[10]....
        /*00d0*/ 	.word	0x000050d0


	//   ....[11]....
        /*00d4*/ 	.word	0x00005100


	//   ....[12]....
        /*00d8*/ 	.word	0x00005900


	//   ....[13]....
        /*00dc*/ 	.word	0x00005a20


	//   ....[14]....
        /*00e0*/ 	.word	0x00008a90


	//   ....[15]....
        /*00e4*/ 	.word	0x00008b90


	//   ....[16]....
        /*00e8*/ 	.word	0x00009810


	//   ....[17]....
        /*00ec*/ 	.word	0x00009950


	//   ....[18]....
        /*00f0*/ 	.word	0x0000bd80


	//   ....[19]....
        /*00f4*/ 	.word	0x0000bdc0


	//   ....[20]....
        /*00f8*/ 	.word	0x0000be00


	//   ....[21]....
        /*00fc*/ 	.word	0x0000be10


	//----- nvinfo : EIATTR_REG_RECONFIG
	.align		4
.L_34:
        /*0100*/ 	.byte	0x01, 0x54
	.zero		2


	//----- nvinfo : EIATTR_SYSCALL_OFFSETS
	.align		4
        /*0104*/ 	.byte	0x04, 0x46
        /*0106*/ 	.short	(.L_36 - .L_35)


	//   ....[0]....
.L_35:
        /*0108*/ 	.word	0x0000c870


	//   ....[1]....
        /*010c*/ 	.word	0x0000c9d0


	//----- nvinfo : EIATTR_MBARRIER_INSTR_OFFSETS
	.align		4
.L_36:
        /*0110*/ 	.byte	0x04, 0x39
        /*0112*/ 	.short	(.L_38 - .L_37)


	//   ....[0]....
.L_37:
        /*0114*/ 	.word	0x00000320
        /*0118*/ 	.word	0x000000ff
        /*011c*/ 	.word	0x0001e050
        /*0120*/ 	.short	0x0100
        /*0122*/ 	.byte	0x06
	.zero		1


	//   ....[1]....
        /*0124*/ 	.word	0x00000330
        /*0128*/ 	.word	0x000000ff
        /*012c*/ 	.word	0x0001e060
        /*0130*/ 	.short	0x0100
        /*0132*/ 	.byte	0x06
	.zero		1


	//   ....[2]....
        /*0134*/ 	.word	0x00000340
        /*0138*/ 	.word	0x000000ff
        /*013c*/ 	.word	0x0001e058
        /*0140*/ 	.short	0x0100
        /*0142*/ 	.byte	0x06
	.zero		1


	//   ....[3]....
        /*0144*/ 	.word	0x00000350
        /*0148*/ 	.word	0x000000ff
        /*014c*/ 	.word	0x0001e068
        /*0150*/ 	.short	0x0100
        /*0152*/ 	.byte	0x06
	.zero		1


	//   ....[4]....
        /*0154*/ 	.word	0x00000480
        /*0158*/ 	.word	0x000000ff
        /*015c*/ 	.word	0x0001e000
        /*0160*/ 	.short	0x0100
        /*0162*/ 	.byte	0x06
	.zero		1


	//   ....[5]....
        /*0164*/ 	.word	0x00000490
        /*0168*/ 	.word	0x000000ff
        /*016c*/ 	.word	0x0001e028
        /*0170*/ 	.short	0x0100
        /*0172*/ 	.byte	0x06
	.zero		1


	//   ....[6]....
        /*0174*/ 	.word	0x000004a0
        /*0178*/ 	.word	0x000000ff
        /*017c*/ 	.word	0x0001e008
        /*0180*/ 	.short	0x0100
        /*0182*/ 	.byte	0x06
	.zero		1


	//   ....[7]....
        /*0184*/ 	.word	0x000004b0
        /*0188*/ 	.word	0x000000ff
        /*018c*/ 	.word	0x0001e030
        /*0190*/ 	.short	0x0100
        /*0192*/ 	.byte	0x06
	.zero		1


	//   ....[8]....
        /*0194*/ 	.word	0x000004c0
        /*0198*/ 	.word	0x000000ff
        /*019c*/ 	.word	0x0001e010
        /*01a0*/ 	.short	0x0100
        /*01a2*/ 	.byte	0x06
	.zero		1


	//   ....[9]....
        /*01a4*/ 	.word	0x000004d0
        /*01a8*/ 	.word	0x000000ff
        /*01ac*/ 	.word	0x0001e038
        /*01b0*/ 	.short	0x0100
        /*01b2*/ 	.byte	0x06
	.zero		1


	//   ....[10]....
        /*01b4*/ 	.word	0x000004e0
        /*01b8*/ 	.word	0x000000ff
        /*01bc*/ 	.word	0x0001e018
        /*01c0*/ 	.short	0x0100
        /*01c2*/ 	.byte	0x06
	.zero		1


	//   ....[11]....
        /*01c4*/ 	.word	0x000004f0
        /*01c8*/ 	.word	0x000000ff
        /*01cc*/ 	.word	0x0001e040
        /*01d0*/ 	.short	0x0100
        /*01d2*/ 	.byte	0x06
	.zero		1


	//   ....[12]....
        /*01d4*/ 	.word	0x00000500
        /*01d8*/ 	.word	0x000000ff
        /*01dc*/ 	.word	0x0001e020
        /*01e0*/ 	.short	0x0100
        /*01e2*/ 	.byte	0x06
	.zero		1


	//   ....[13]....
        /*01e4*/ 	.word	0x00000510
        /*01e8*/ 	.word	0x000000ff
        /*01ec*/ 	.word	0x0001e048
        /*01f0*/ 	.short	0x0100
        /*01f2*/ 	.byte	0x06
	.zero		1


	//   ....[14]....
        /*01f4*/ 	.word	0x00000640
        /*01f8*/ 	.word	0x000000ff
        /*01fc*/ 	.word	0x0001e070
        /*0200*/ 	.short	0x0100
        /*0202*/ 	.byte	0x06
	.zero		1


	//   ....[15]....
        /*0204*/ 	.word	0x00000650
        /*0208*/ 	.word	0x000000ff
        /*020c*/ 	.word	0x0001e080
        /*0210*/ 	.short	0x0100
        /*0212*/ 	.byte	0x06
	.zero		1


	//   ....[16]....
        /*0214*/ 	.word	0x00000660
        /*0218*/ 	.word	0x000000ff
        /*021c*/ 	.word	0x0001e078
        /*0220*/ 	.short	0x0100
        /*0222*/ 	.byte	0x06
	.zero		1


	//   ....[17]....
        /*0224*/ 	.word	0x00000670
        /*0228*/ 	.word	0x000000ff
        /*022c*/ 	.word	0x0001e088
        /*0230*/ 	.short	0x0100
        /*0232*/ 	.byte	0x06
	.zero		1


	//   ....[18]....
        /*0234*/ 	.word	0x000007b0
        /*0238*/ 	.word	0x000000ff
        /*023c*/ 	.word	0x0001e090
        /*0240*/ 	.short	0x0100
        /*0242*/ 	.byte	0x06
	.zero		1


	//   ....[19]....
        /*0244*/ 	.word	0x000007c0
        /*0248*/ 	.word	0x000000ff
        /*024c*/ 	.word	0x0001e098
        /*0250*/ 	.short	0x0100
        /*0252*/ 	.byte	0x06
	.zero		1


	//   ....[20]....
        /*0254*/ 	.word	0x000007d0
        /*0258*/ 	.word	0x000000ff
        /*025c*/ 	.word	0x0001e0a0
        /*0260*/ 	.short	0x0100
        /*0262*/ 	.byte	0x06
	.zero		1


	//   ....[21]....
        /*0264*/ 	.word	0x000007e0
        /*0268*/ 	.word	0x000000ff
        /*026c*/ 	.word	0x0001e0a8
        /*0270*/ 	.short	0x0100
        /*0272*/ 	.byte	0x06
	.zero		1


	//   ....[22]....
        /*0274*/ 	.word	0x000008e0
        /*0278*/ 	.word	0x000000ff
        /*027c*/ 	.word	0x0001e0c0
        /*0280*/ 	.short	0x0100
        /*0282*/ 	.byte	0x06
	.zero		1


	//   ....[23]....
        /*0284*/ 	.word	0x000008f0
        /*0288*/ 	.word	0x000000ff
        /*028c*/ 	.word	0x0001e0e0
        /*0290*/ 	.short	0x0100
        /*0292*/ 	.byte	0x06
	.zero		1


	//   ....[24]....
        /*0294*/ 	.word	0x00000900
        /*0298*/ 	.word	0x000000ff
        /*029c*/ 	.word	0x0001e0c8
        /*02a0*/ 	.short	0x0100
        /*02a2*/ 	.byte	0x06
	.zero		1


	//   ....[25]....
        /*02a4*/ 	.word	0x00000910
        /*02a8*/ 	.word	0x000000ff
        /*02ac*/ 	.word	0x0001e0e8
        /*02b0*/ 	.short	0x0100
        /*02b2*/ 	.byte	0x06
	.zero		1


	//   ....[26]....
        /*02b4*/ 	.word	0x00000920
        /*02b8*/ 	.word	0x000000ff
        /*02bc*/ 	.word	0x0001e0d0
        /*02c0*/ 	.short	0x0100
        /*02c2*/ 	.byte	0x06
	.zero		1


	//   ....[27]....
        /*02c4*/ 	.word	0x00000930
        /*02c8*/ 	.word	0x000000ff
        /*02cc*/ 	.word	0x0001e0f0
        /*02d0*/ 	.short	0x0100
        /*02d2*/ 	.byte	0x06
	.zero		1


	//   ....[28]....
        /*02d4*/ 	.word	0x00000940
        /*02d8*/ 	.word	0x000000ff
        /*02dc*/ 	.word	0x0001e0d8
        /*02e0*/ 	.short	0x0100
        /*02e2*/ 	.byte	0x06
	.zero		1


	//   ....[29]....
        /*02e4*/ 	.word	0x00000950
        /*02e8*/ 	.word	0x000000ff
        /*02ec*/ 	.word	0x0001e0f8
        /*02f0*/ 	.short	0x0100
        /*02f2*/ 	.byte	0x06
	.zero		1


	//   ....[30]....
        /*02f4*/ 	.word	0x00000ef0
        /*02f8*/ 	.word	0x000000ff
        /*02fc*/ 	.word	0x0001e050
        /*0300*/ 	.short	0x010a
        /*0302*/ 	.byte	0x05
	.zero		1


	//   ....[31]....
        /*0304*/ 	.word	0x00000f80
        /*0308*/ 	.word	0x000000ff
        /*030c*/ 	.word	0x0001e000
        /*0310*/ 	.short	0x010a
        /*0312*/ 	.byte	0x26
	.zero		1


	//   ....[32]....
        /*0314*/ 	.word	0x00000fd0
        /*0318*/ 	.word	0x000000ff
        /*031c*/ 	.word	0xfffffff8
        /*0320*/ 	.short	0x010a
        /*0322*/ 	.byte	0x1c
	.zero		1


	//   ....[33]....
        /*0324*/ 	.word	0x00003c10
        /*0328*/ 	.word	0x00000003
        /*032c*/ 	.word	0x00000000
        /*0330*/ 	.short	0x0101
        /*0332*/ 	.byte	0x19
	.zero		1


	//   ....[34]....
        /*0334*/ 	.word	0x00003dd0
        /*0338*/ 	.word	0x000000ff
        /*033c*/ 	.word	0x0001e008
        /*0340*/ 	.short	0x010a
        /*0342*/ 	.byte	0x26
	.zero		1


	//   ....[35]....
        /*0344*/ 	.word	0x00004b10
        /*0348*/ 	.word	0x000000ff
        /*034c*/ 	.word	0x00000000
        /*0350*/ 	.short	0x0101
        /*0352*/ 	.byte	0x06
	.zero		1


	//   ....[36]....
        /*0354*/ 	.word	0x00004c60
        /*0358*/ 	.word	0x000000ff
        /*035c*/ 	.word	0x0001e000
        /*0360*/ 	.short	0x010a
        /*0362*/ 	.byte	0x06
	.zero		1


	//   ....[37]....
        /*0364*/ 	.word	0x00006d00
        /*0368*/ 	.word	0x000000ff
        /*036c*/ 	.word	0x0001e000
        /*0370*/ 	.short	0x010a
        /*0372*/ 	.byte	0x07
	.zero		1


	//   ....[38]....
        /*0374*/ 	.word	0x000070f0
        /*0378*/ 	.word	0x000000ff
        /*037c*/ 	.word	0x0001e000
        /*0380*/ 	.short	0x010a
        /*0382*/ 	.byte	0x07
	.zero		1


	//   ....[39]....
        /*0384*/ 	.word	0x00007df0
        /*0388*/ 	.word	0x000000ff
        /*038c*/ 	.word	0x00000000
        /*0390*/ 	.short	0x0101
        /*0392*/ 	.byte	0x07
	.zero		1


	//   ....[40]....
        /*0394*/ 	.word	0x00007ea0
        /*0398*/ 	.word	0x000000ff
        /*039c*/ 	.word	0x00000000
        /*03a0*/ 	.short	0x0101
        /*03a2*/ 	.byte	0x07
	.zero		1


	//   ....[41]....
        /*03a4*/ 	.word	0x00008040
        /*03a8*/ 	.word	0x000000ff
        /*03ac*/ 	.word	0x0001e000
        /*03b0*/ 	.short	0x010a
        /*03b2*/ 	.byte	0x06
	.zero		1


	//   ....[42]....
        /*03b4*/ 	.word	0x0000abd0
        /*03b8*/ 	.word	0x000000ff
        /*03bc*/ 	.word	0x0001e000
        /*03c0*/ 	.short	0x010a
        /*03c2*/ 	.byte	0x07
	.zero		1


	//   ....[43]....
        /*03c4*/ 	.word	0x0000aec0
        /*03c8*/ 	.word	0x000000ff
        /*03cc*/ 	.word	0x0001e000
        /*03d0*/ 	.short	0x010a
        /*03d2*/ 	.byte	0x07
	.zero		1


	//   ....[44]....
        /*03d4*/ 	.word	0x0000bbc0
        /*03d8*/ 	.word	0x000000ff
        /*03dc*/ 	.word	0x00000000
        /*03e0*/ 	.short	0x0101
        /*03e2*/ 	.byte	0x07
	.zero		1


	//   ....[45]....
        /*03e4*/ 	.word	0x0000bc70
        /*03e8*/ 	.word	0x000000ff
        /*03ec*/ 	.word	0x00000000
        /*03f0*/ 	.short	0x0101
        /*03f2*/ 	.byte	0x07
	.zero		1


	//   ....[46]....
        /*03f4*/ 	.word	0x0000c360
        /*03f8*/ 	.word	0x000000ff
        /*03fc*/ 	.word	0x00000008
        /*0400*/ 	.short	0x010a
        /*0402*/ 	.byte	0x1c
	.zero		1


	//   ....[47]....
        /*0404*/ 	.word	0x0000d6d0
        /*0408*/ 	.word	0x00000000
        /*040c*/ 	.word	0x0001e090
        /*0410*/ 	.short	0x0101
        /*0412*/ 	.byte	0x26
	.zero		1


	//   ....[48]....
        /*0414*/ 	.word	0x0000d8a0
        /*0418*/ 	.word	0x00000004
        /*041c*/ 	.word	0x0001e060
        /*0420*/ 	.short	0x010a
        /*0422*/ 	.byte	0x3f
	.zero		1


	//   ....[49]....
        /*0424*/ 	.word	0x0000dc90
        /*0428*/ 	.word	0x00000005
        /*042c*/ 	.word	0x0001e028
        /*0430*/ 	.short	0x010a
        /*0432*/ 	.byte	0x3f
	.zero		1


	//   ....[50]....
        /*0434*/ 	.word	0x0000e090
        /*0438*/ 	.word	0x00000004
        /*043c*/ 	.word	0x0001e060
        /*0440*/ 	.short	0x010a
        /*0442*/ 	.byte	0x3f
	.zero		1


	//   ....[51]....
        /*0444*/ 	.word	0x0000e4c0
        /*0448*/ 	.word	0x00000003
        /*044c*/ 	.word	0x0001e028
        /*0450*/ 	.short	0x010a
        /*0452*/ 	.byte	0x3f
	.zero		1


	//   ....[52]....
        /*0454*/ 	.word	0x0000e990
        /*0458*/ 	.word	0x00000007
        /*045c*/ 	.word	0x0001e028
        /*0460*/ 	.short	0x010a
        /*0462*/ 	.byte	0x3f
	.zero		1


	//   ....[53]....
        /*0464*/ 	.word	0x0000edc0
        /*0468*/ 	.word	0x00000004
        /*046c*/ 	.word	0x0001e028
        /*0470*/ 	.short	0x010a
        /*0472*/ 	.byte	0x3f
	.zero		1


	//   ....[54]....
        /*0474*/ 	.word	0x0000f1e0
        /*0478*/ 	.word	0x00000003
        /*047c*/ 	.word	0x0001e050
        /*0480*/ 	.short	0x010a
        /*0482*/ 	.byte	0x3f
	.zero		1


	//   ....[55]....
        /*0484*/ 	.word	0x0000f240
        /*0488*/ 	.word	0x00000002
        /*048c*/ 	.word	0x0001e000
        /*0490*/ 	.short	0x010a
        /*0492*/ 	.byte	0x3f
	.zero		1


	//   ....[56]....
        /*0494*/ 	.word	0x0000f2a0
        /*0498*/ 	.word	0x00000003
        /*049c*/ 	.word	0xfffffff8
        /*04a0*/ 	.short	0x010a
        /*04a2*/ 	.byte	0x3f
	.zero		1


	//   ....[57]....
        /*04a4*/ 	.word	0x0000f300
        /*04a8*/ 	.word	0x0000000c
        /*04ac*/ 	.word	0x0001e008
        /*04b0*/ 	.short	0x010a
        /*04b2*/ 	.byte	0x3f
	.zero		1


	//   ....[58]....
        /*04b4*/ 	.word	0x0000f360
        /*04b8*/ 	.word	0x00000006
        /*04bc*/ 	.word	0x0001e000
        /*04c0*/ 	.short	0x010a
        /*04c2*/ 	.byte	0x3f
	.zero		1


	//   ....[59]....
        /*04c4*/ 	.word	0x0000f3c0
        /*04c8*/ 	.word	0x0000000a
        /*04cc*/ 	.word	0x0001e000
        /*04d0*/ 	.short	0x010a
        /*04d2*/ 	.byte	0x3f
	.zero		1


	//   ....[60]....
        /*04d4*/ 	.word	0x0000f420
        /*04d8*/ 	.word	0x00000006
        /*04dc*/ 	.word	0x0001e000
        /*04e0*/ 	.short	0x010a
        /*04e2*/ 	.byte	0x3f
	.zero		1


	//   ....[61]....
        /*04e4*/ 	.word	0x0000f480
        /*04e8*/ 	.word	0x0000000d
        /*04ec*/ 	.word	0x0001e000
        /*04f0*/ 	.short	0x010a
        /*04f2*/ 	.byte	0x3f
	.zero		1


	//   ....[62]....
        /*04f4*/ 	.word	0x0000f4e0
        /*04f8*/ 	.word	0x00000003
        /*04fc*/ 	.word	0x00000008
        /*0500*/ 	.short	0x010a
        /*0502*/ 	.byte	0x3f
	.zero		1


	//   ....[63]....
        /*0504*/ 	.word	0x0000f530
        /*0508*/ 	.word	0x00000004
        /*050c*/ 	.word	0x0001e060
        /*0510*/ 	.short	0x010a
        /*0512*/ 	.byte	0x3f
	.zero		1


	//   ....[64]....
        /*0514*/ 	.word	0x0000f580
        /*0518*/ 	.word	0x00000005
        /*051c*/ 	.word	0x0001e028
        /*0520*/ 	.short	0x010a
        /*0522*/ 	.byte	0x3f
	.zero		1


	//   ....[65]....
        /*0524*/ 	.word	0x0000f5d0
        /*0528*/ 	.word	0x00000004
        /*052c*/ 	.word	0x0001e060
        /*0530*/ 	.short	0x010a
        /*0532*/ 	.byte	0x3f
	.zero		1


	//   ....[66]....
        /*0534*/ 	.word	0x0000f620
        /*0538*/ 	.word	0x00000003
        /*053c*/ 	.word	0x0001e028
        /*0540*/ 	.short	0x010a
        /*0542*/ 	.byte	0x3f
	.zero		1


	//   ....[67]....
        /*0544*/ 	.word	0x0000f670
        /*0548*/ 	.word	0x00000007
        /*054c*/ 	.word	0x0001e028
        /*0550*/ 	.short	0x010a
        /*0552*/ 	.byte	0x3f
	.zero		1


	//   ....[68]....
        /*0554*/ 	.word	0x0000f6c0
        /*0558*/ 	.word	0x00000004
        /*055c*/ 	.word	0x0001e028
        /*0560*/ 	.short	0x010a
        /*0562*/ 	.byte	0x3f
	.zero		1


	//----- nvinfo : EIATTR_NUM_MBARRIERS
	.align		4
.L_38:
        /*0564*/ 	.byte	0x03, 0x38
        /*0566*/ 	.short	0x001e


	//----- nvinfo : EIATTR_EXIT_INSTR_OFFSETS
	.align		4
        /*0568*/ 	.byte	0x04, 0x1c
        /*056a*/ 	.short	(.L_40 - .L_39)


	//   ....[0]....
.L_39:
        /*056c*/ 	.word	0x000009f0


	//   ....[1]....
        /*0570*/ 	.word	0x0000d6e0


	//   ....[2]....
        /*0574*/ 	.word	0x0000d720


	//   ....[3]....
        /*0578*/ 	.word	0x0000e890


	//   ....[4]....
        /*057c*/ 	.word	0x0000f1c0


	//----- nvinfo : EIATTR_MAX_THREADS
	.align		4
.L_40:
        /*0580*/ 	.byte	0x04, 0x05
        /*0582*/ 	.short	(.L_42 - .L_41)
.L_41:
        /*0584*/ 	.word	0x00000180
        /*0588*/ 	.word	0x00000001
        /*058c*/ 	.word	0x00000001


	//----- nvinfo : EIATTR_CRS_STACK_SIZE
	.align		4
.L_42:
        /*0590*/ 	.byte	0x04, 0x1e
        /*0592*/ 	.short	(.L_44 - .L_43)
.L_43:
        /*0594*/ 	.word	0x00000000


	//----- nvinfo : EIATTR_CBANK_PARAM_SIZE
	.align		4
.L_44:
        /*0598*/ 	.byte	0x03, 0x19
        /*059a*/ 	.short	0x0870


	//----- nvinfo : EIATTR_PARAM_CBANK
	.align		4
        /*059c*/ 	.byte	0x04, 0x0a
        /*059e*/ 	.short	(.L_46 - .L_45)
	.align		4
.L_45:
        /*05a0*/ 	.word	index@(.nv.constant0._ZN7cutlass13device_kernelINS_4fmha6kernel28FmhaKernelTmaWarpSpecializedINS1_10collective30FmhaMainloopTmaWarpSpecializedINS_10bfloat16_tEffN4cute5tupleIJNS7_1CILi128EEESA_NS9_ILi80EEEEEENS8_IJiNS9_ILi1EEENS8_IJiiEEEEEESF_SF_NS4_12CausalFusionEJEEENS4_15FmhaFwdEpilogueIS6_fNS8_IJNS9_ILi64EEESB_SA_EEEEENS2_23IndividualTileSchedulerEJEEEEEvNT_6ParamsE)
        /*05a4*/ 	.short	0x0210
        /*05a6*/ 	.short	0x0870


	//----- nvinfo : EIATTR_SW_WAR
	.align		4
.L_46:
        /*05a8*/ 	.byte	0x04, 0x36
        /*05aa*/ 	.short	(.L_48 - .L_47)
.L_47:
        /*05ac*/ 	.word	0x00000008
.L_48:


//--------------------- .nv.callgraph             --------------------------
	.section	.nv.callgraph,"",@"SHT_CUDA_CALLGRAPH"
	.align	4
	.sectionentsize	8
	.align		4
        /*0000*/ 	.word	0x00000000
	.align		4
        /*0004*/ 	.word	0xffffffff
	.align		4
        /*0008*/ 	.word	index@(_ZN7cutlass13device_kernelINS_4fmha6kernel28FmhaKernelTmaWarpSpecializedINS1_10collective30FmhaMainloopTmaWarpSpecializedINS_10bfloat16_tEffN4cute5tupleIJNS7_1CILi128EEESA_NS9_ILi80EEEEEENS8_IJiNS9_ILi1EEENS8_IJiiEEEEEESF_SF_NS4_12CausalFusionEJEEENS4_15FmhaFwdEpilogueIS6_fNS8_IJNS9_ILi64EEESB_SA_EEEEENS2_23IndividualTileSchedulerEJEEEEEvNT_6ParamsE)
	.align		4
        /*000c*/ 	.word	index@(__assertfail)
	.align		4
        /*0010*/ 	.word	0x00000000
	.align		4
        /*0014*/ 	.word	0xfffffffe
	.align		4
        /*0018*/ 	.word	0x00000000
	.align		4
        /*001c*/ 	.word	0xfffffffd
	.align		4
        /*0020*/ 	.word	0x00000000
	.align		4
        /*0024*/ 	.word	0xfffffffc


//--------------------- .nv.constant4             --------------------------
	.section	.nv.constant4,"a",@progbits
	.align	8
	.align		8
.nv.constant4:
        /*0000*/ 	.dword	__assertfail
	.align		8
        /*0008*/ 	.dword	__unnamed_1
	.align		8
        /*0010*/ 	.dword	__unnamed_2
	.align		8
        /*0018*/ 	.dword	_ZN39_INTERNAL_5f66b02a_4_k_cu_ce543989_29414cuda3std3__45__cpo5beginE
	.align		8
        /*0020*/ 	.dword	_ZN39_INTERNAL_5f66b02a_4_k_cu_ce543989_29414cuda3std3__45__cpo3endE
	.align		8
        /*0028*/ 	.dword	_ZN39_INTERNAL_5f66b02a_4_k_cu_ce543989_29414cuda3std3__45__cpo6cbeginE
	.align		8
        /*0030*/ 	.dword	_ZN39_INTERNAL_5f66b02a_4_k_cu_ce543989_29414cuda3std3__45__cpo4cendE
	.align		8
        /*0038*/ 	.dword	_ZN39_INTERNAL_5f66b02a_4_k_cu_ce543989_29414cuda3std3__441_GLOBAL__N__5f66b02a_4_k_cu_ce543989_29416ignoreE
	.align		8
        /*0040*/ 	.dword	_ZN39_INTERNAL_5f66b02a_4_k_cu_ce543989_29414cuda3std3__419piecewise_constructE
	.align		8
        /*0048*/ 	.dword	_ZN39_INTERNAL_5f66b02a_4_k_cu_ce543989_29414cuda3std3__48in_placeE
	.align		8
        /*0050*/ 	.dword	_ZN39_INTERNAL_5f66b02a_4_k_cu_ce543989_29414cuda3std6ranges3__45__cpo4swapE
	.align		8
        /*0058*/ 	.dword	_ZN39_INTERNAL_5f66b02a_4_k_cu_ce543989_29414cuda3std6ranges3__45__cpo9iter_moveE
	.align		8
        /*0060*/ 	.dword	_ZN39_INTERNAL_5f66b02a_4_k_cu_ce543989_29414cute7productE
	.align		8
        /*0068*/ 	.dword	_ZN39_INTERNAL_5f66b02a_4_k_cu_ce543989_29414cute1_E
	.align		8
        /*0070*/ 	.dword	$str$24
	.align		8
        /*0078*/ 	.dword	$str$25


//--------------------- .text._ZN7cutlass13device_kernelINS_4fmha6kernel28FmhaKernelTmaWarpSpecializedINS1_10collective30FmhaMainloopTmaWarpSpecializedINS_10bfloat16_tEffN4cute5tupleIJNS7_1CILi128EEESA_NS9_ILi80EEEEEENS8_IJiNS9_ILi1EEENS8_IJiiEEEEEESF_SF_NS4_12CausalFusionEJEEENS4_15FmhaFwdEpilogueIS6_fNS8_IJNS9_ILi64EEESB_SA_EEEEENS2_23IndividualTileSchedulerEJEEEEEvNT_6ParamsE --------------------------
	.section	.text._ZN7cutlass13device_kernelINS_4fmha6kernel28FmhaKernelTmaWarpSpecializedINS1_10collective30FmhaMainloopTmaWarpSpecializedINS_10bfloat16_tEffN4cute5tupleIJNS7_1CILi128EEESA_NS9_ILi80EEEEEENS8_IJiNS9_ILi1EEENS8_IJiiEEEEEESF_SF_NS4_12CausalFusionEJEEENS4_15FmhaFwdEpilogueIS6_fNS8_IJNS9_ILi64EEESB_SA_EEEEENS2_23IndividualTileSchedulerEJEEEEEvNT_6ParamsE,"ax",@progbits
	.align	128
.text._ZN7cutlass13device_kernelINS_4fmha6kernel28FmhaKernelTmaWarpSpecializedINS1_10collective30FmhaMainloopTmaWarpSpecializedINS_10bfloat16_tEffN4cute5tupleIJNS7_1CILi128EEESA_NS9_ILi80EEEEEENS8_IJiNS9_ILi1EEENS8_IJiiEEEEEESF_SF_NS4_12CausalFusionEJEEENS4_15FmhaFwdEpilogueIS6_fNS8_IJNS9_ILi64EEESB_SA_EEEEENS2_23IndividualTileSchedulerEJEEEEEvNT_6ParamsE:
        .type           _ZN7cutlass13device_kernelINS_4fmha6kernel28FmhaKernelTmaWarpSpecializedINS1_10collective30FmhaMainloopTmaWarpSpecializedINS_10bfloat16_tEffN4cute5tupleIJNS7_1CILi128EEESA_NS9_ILi80EEEEEENS8_IJiNS9_ILi1EEENS8_IJiiEEEEEESF_SF_NS4_12CausalFusionEJEEENS4_15FmhaFwdEpilogueIS6_fNS8_IJNS9_ILi64EEESB_SA_EEEEENS2_23IndividualTileSchedulerEJEEEEEvNT_6ParamsE,@function
        .size           _ZN7cutlass13device_kernelINS_4fmha6kernel28FmhaKernelTmaWarpSpecializedINS1_10collective30FmhaMainloopTmaWarpSpecializedINS_10bfloat16_tEffN4cute5tupleIJNS7_1CILi128EEESA_NS9_ILi80EEEEEENS8_IJiNS9_ILi1EEENS8_IJiiEEEEEESF_SF_NS4_12CausalFusionEJEEENS4_15FmhaFwdEpilogueIS6_fNS8_IJNS9_ILi64EEESB_SA_EEEEENS2_23IndividualTileSchedulerEJEEEEEvNT_6ParamsE,(.L_x_125 - _ZN7cutlass13device_kernelINS_4fmha6kernel28FmhaKernelTmaWarpSpecializedINS1_10collective30FmhaMainloopTmaWarpSpecializedINS_10bfloat16_tEffN4cute5tupleIJNS7_1CILi128EEESA_NS9_ILi80EEEEEENS8_IJiNS9_ILi1EEENS8_IJiiEEEEEESF_SF_NS4_12CausalFusionEJEEENS4_15FmhaFwdEpilogueIS6_fNS8_IJNS9_ILi64EEESB_SA_EEEEENS2_23IndividualTileSchedulerEJEEEEEvNT_6ParamsE)
        .other          _ZN7cutlass13device_kernelINS_4fmha6kernel28FmhaKernelTmaWarpSpecializedINS1_10collective30FmhaMainloopTmaWarpSpecializedINS_10bfloat16_tEffN4cute5tupleIJNS7_1CILi128EEESA_NS9_ILi80EEEEEENS8_IJiNS9_ILi1EEENS8_IJiiEEEEEESF_SF_NS4_12CausalFusionEJEEENS4_15FmhaFwdEpilogueIS6_fNS8_IJNS9_ILi64EEESB_SA_EEEEENS2_23IndividualTileSchedulerEJEEEEEvNT_6ParamsE,@"STO_CUDA_ENTRY STV_DEFAULT"
_ZN7cutlass13device_kernelINS_4fmha6kernel28FmhaKernelTmaWarpSpecializedINS1_10collective30FmhaMainloopTmaWarpSpecializedINS_10bfloat16_tEffN4cute5tupleIJNS7_1CILi128EEESA_NS9_ILi80EEEEEENS8_IJiNS9_ILi1EEENS8_IJiiEEEEEESF_SF_NS4_12CausalFusionEJEEENS4_15FmhaFwdEpilogueIS6_fNS8_IJNS9_ILi64EEESB_SA_EEEEENS2_23IndividualTileSchedulerEJEEEEEvNT_6ParamsE:
[----:B------:R-:W1:Y:S01]  /*0000*/  LDC R1, c[0x0][0x28] ;  /* 0x00000a00ff017b82 */ /* 0x000e620000000800 */
[----:B------:R-:W2:Y:S01]  /*0010*/  S2R R0, SR_TID.X ;  /* 0x0000000000007919 */ /* 0x000ea20000002100 */
[----:B------:R-:W-:Y:S01]  /*0020*/  ELECT P1, URZ, PT ;  /* 0x00000000003f782f */ /* 0x000fe20003820000 */
[----:B------:R-:W-:Y:S01]  /*0030*/  BSSY B0, `(.L_x_0) ;  /* 0x0000017000007945 */ /* 0x000fe20003800000 */
[----:B--2---:R-:W-:-:S05]  /*0040*/  SHF.R.U32.HI R2, RZ, 0x5, R0 ;  /* 0x00000005ff027819 */ /* 0x004fca0000011600 */
[----:B------:R-:W2:Y:S02]  /*0050*/  SHFL.IDX PT, R3, R2, RZ, 0x1f ;  /* 0x00001fff02037589 */ /* 0x000ea400000e0000 */
[----:B--2---:R-:W-:Y:S02]  /*0060*/  R2UR UR4, R3 ;  /* 0x00000000030472ca */ /* 0x004fe400000e0000 */
[----:B------:R-:W-:-:S06]  /*0070*/  SHF.R.U32.HI R3, RZ, 0x7, R0 ;  /* 0x00000007ff037819 */ /* 0x000fcc0000011600 */
[----:B------:R-:W2:Y:S05]  /*0080*/  SHFL.IDX PT, R3, R3, RZ, 0x1f ;  /* 0x00001fff03037589 */ /* 0x000eaa00000e0000 */
[----:B------:R-:W-:Y:S02]  /*0090*/  USHF.R.S32.HI UR5, URZ, 0x1f, UR4 ;  /* 0x0000001f3f057899 */ /* 0x000fe40008011404 */
[----:B------:R-:W-:Y:S02]  /*00a0*/  ISETP.NE.OR P0, PT, RZ, UR4, !P1 ;  /* 0x00000004ff007c0c */ /* 0x000fe4000cf05670 */
[----:B------:R-:W-:-:S04]  /*00b0*/  ULEA.HI UR5, UR5, UR4, URZ, 0x2 ;  /* 0x0000000405057291 */ /* 0x000fc8000f8f103f */
[----:B------:R-:W-:-:S04]  /*00c0*/  ULOP3.LUT UR5, UR5, 0xfffffffc, URZ, 0xc0, !UPT ;  /* 0xfffffffc05057892 */ /* 0x000fc8000f8ec03f */
[----:B------:R-:W-:-:S03]  /*00d0*/  UIADD3 UR4, UR4, -UR5, URZ ;  /* 0x8000000504047290 */ /* 0x000fc6000fffe03f */
[----:B-1----:R-:W-:Y:S09]  /*00e0*/  @P0 BRA `(.L_x_1) ;  /* 0x00000000002c0947 */ /* 0x002ff20003800000 */
[----:B------:R-:W-:Y:S02]  /*00f0*/  ULDC.64 UR6, c[0x0][0x198] ;  /* 0x0000660000067ab9 */ /* 0x000fe40000000a00 */
[----:B------:R-:W-:Y:S02]  /*0100*/  UIADD3 UR8, UP0, UR6, 0xf0, URZ ;  /* 0x000000f006087890 */ /* 0x000fe4000ff1e03f */
[----:B------:R-:W-:Y:S02]  /*0110*/  UIADD3 UR10, UP1, UR6, 0x1f0, URZ ;  /* 0x000001f0060a7890 */ /* 0x000fe4000ff3e03f */
[----:B------:R-:W-:Y:S02]  /*0120*/  UIADD3 UR6, UP2, UR6, 0x2f0, URZ ;  /* 0x000002f006067890 */ /* 0x000fe4000ff5e03f */
[----:B------:R-:W-:Y:S02]  /*0130*/  UIADD3.X UR9, URZ, UR7, URZ, UP0, !UPT ;  /* 0x000000073f097290 */ /* 0x000fe400087fe43f */
[----:B------:R-:W-:-:S02]  /*0140*/  UIADD3.X UR11, URZ, UR7, URZ, UP1, !UPT ;  /* 0x000000073f0b7290 */ /* 0x000fc40008ffe43f */
[----:B------:R-:W-:-:S05]  /*0150*/  UIADD3.X UR7, URZ, UR7, URZ, UP2, !UPT ;  /* 0x000000073f077290 */ /* 0x000fca00097fe43f */
[----:B------:R1:W-:Y:S02]  /*0160*/  UTMACCTL.PF [UR8] ;  /* 0x00000000080079b9 */ /* 0x0003e40008040000 */
[----:B------:R1:W-:Y:S02]  /*0170*/  UTMACCTL.PF [UR10] ;  /* 0x000000000a0079b9 */ /* 0x0003e40008040000 */
[----:B------:R1:W-:Y:S02]  /*0180*/  UTMACCTL.PF [UR6] ;  /* 0x00000000060079b9 */ /* 0x0003e40008040000 */
[----:B-1----:R-:W-:Y:S01]  /*0190*/  NOP ;  /* 0x0000000000007918 */ /* 0x002fe20000000000 */
.L_x_1:
[----:B------:R-:W-:Y:S05]  /*01a0*/  BSYNC B0 ;  /* 0x0000000000007941 */ /* 0x000fea0003800000 */
.L_x_0:
[----:B------:R-:W1:Y:S01]  /*01b0*/  SHFL.IDX PT, R4, R2, RZ, 0x1f ;  /* 0x00001fff02047589 */ /* 0x000e6200000e0000 */
[----:B--2---:R-:W-:Y:S01]  /*01c0*/  R2UR UR37, R3 ;  /* 0x00000000032572ca */ /* 0x004fe200000e0000 */
[----:B------:R-:W-:-:S12]  /*01d0*/  UISETP.NE.AND UP0, UPT, UR4, 0x1, UPT ;  /* 0x000000010400788c */ /* 0x000fd8000bf05270 */
[----:B------:R-:W-:Y:S02]  /*01e0*/  UIADD3 UR7, UR37, -0x1, URZ ;  /* 0xffffffff25077890 */ /* 0x000fe4000fffe03f */
[----:B------:R-:W-:Y:S02]  /*01f0*/  UISETP.EQ.AND UP2, UPT, UR37, URZ, !UP0 ;  /* 0x0000003f2500728c */ /* 0x000fe4000c742270 */
[----:B------:R-:W-:Y:S02]  /*0200*/  UISETP.GE.U32.AND UP1, UPT, UR7, 0x4, UPT ;  /* 0x000000040700788c */ /* 0x000fe4000bf26070 */
[----:B------:R-:W-:Y:S01]  /*0210*/  USEL UR5, URZ, 0x1, !UP2 ;  /* 0x000000013f057887 */ /* 0x000fe2000d000000 */
[----:B-1----:R-:W-:-:S03]  /*0220*/  ISETP.NE.AND P0, PT, R4, RZ, PT ;  /* 0x000000ff0400720c */ /* 0x002fc60003f05270 */
[----:B------:R-:W-:-:S10]  /*0230*/  USEL UR5, UR5, 0x2, UP1 ;  /* 0x0000000205057887 */ /* 0x000fd40008800000 */
[----:B------:R-:W-:Y:S05]  /*0240*/  @P0 BRA `(.L_x_2) ;  /* 0x0000000000480947 */ /* 0x000fea0003800000 */
[----:B------:R-:W1:Y:S01]  /*0250*/  S2UR UR8, SR_CgaCtaId ;  /* 0x00000000000879c3 */ /* 0x000e620000008800 */
[----:B------:R-:W-:Y:S01]  /*0260*/  UMOV UR6, 0x400 ;  /* 0x0000040000067882 */ /* 0x000fe20000000000 */
[----:B------:R-:W-:Y:S01]  /*0270*/  UMOV UR9, 0x1 ;  /* 0x0000000100097882 */ /* 0x000fe20000000000 */
[----:B------:R-:W-:Y:S01]  /*0280*/  UMOV UR10, 0x80 ;  /* 0x00000080000a7882 */ /* 0x000fe20000000000 */
[----:B------:R-:W-:Y:S01]  /*0290*/  ELECT P0, URZ, PT ;  /* 0x00000000003f782f */ /* 0x000fe20003800000 */
[----:B------:R-:W-:-:S04]  /*02a0*/  UIADD3 UR10, -UR10, 0x100000, URZ ;  /* 0x001000000a0a7890 */ /* 0x000fc8000fffe13f */
[----:B------:R-:W-:Y:S02]  /*02b0*/  USHF.L.U32 UR11, UR10, 0xb, URZ ;  /* 0x0000000b0a0b7899 */ /* 0x000fe4000800063f */
[----:B------:R-:W-:Y:S02]  /*02c0*/  USHF.L.U32 UR10, UR10, 0x1, URZ ;  /* 0x000000010a0a7899 */ /* 0x000fe4000800063f */
[----:B-1----:R-:W-:Y:S02]  /*02d0*/  ULEA UR6, UR8, UR6, 0x18 ;  /* 0x0000000608067291 */ /* 0x002fe4000f8ec03f */
[----:B------:R-:W-:-:S04]  /*02e0*/  UIADD3 UR8, -UR9, 0x100000, URZ ;  /* 0x0010000009087890 */ /* 0x000fc8000fffe13f */
[----:B------:R-:W-:Y:S02]  /*02f0*/  USHF.L.U32 UR9, UR8, 0xb, URZ ;  /* 0x0000000b08097899 */ /* 0x000fe4000800063f */
[----:B------:R-:W-:Y:S01]  /*0300*/  USHF.L.U32 UR8, UR8, 0x1, URZ ;  /* 0x0000000108087899 */ /* 0x000fe2000800063f */
[----:B------:R-:W1:Y:S11]  /*0310*/  FENCE.VIEW.ASYNC.S ;  /* 0x00000000000073c6 */ /* 0x000e760000000000 */
[----:B-1----:R1:W2:Y:S01]  /*0320*/  SYNCS.EXCH.64 URZ, [UR6+0x1e050], UR8 ;  /* 0x01e05008063f75b2 */ /* 0x0022a20008000100 */
[----:B------:R1:W3:Y:S01]  /*0330*/  SYNCS.EXCH.64 URZ, [UR6+0x1e060], UR10 ;  /* 0x01e0600a063f75b2 */ /* 0x0002e20008000100 */
[----:B------:R1:W4:Y:S01]  /*0340*/  SYNCS.EXCH.64 URZ, [UR6+0x1e058], UR8 ;  /* 0x01e05808063f75b2 */ /* 0x0003220008000100 */
[----:B------:R1:W1:Y:S01]  /*0350*/  SYNCS.EXCH.64 URZ, [UR6+0x1e068], UR10 ;  /* 0x01e0680a063f75b2 */ /* 0x0002620008000100 */
[----:B------:R-:W-:Y:S01]  /*0360*/  NOP ;  /* 0x0000000000007918 */ /* 0x000fe20000000000 */
.L_x_2:
[----:B------:R-:W5:Y:S01]  /*0370*/  SHFL.IDX PT, R3, R2, RZ, 0x1f ;  /* 0x00001fff02037589 */ /* 0x000f6200000e0000 */
[----:B------:R-:W-:Y:S01]  /*0380*/  NOP ;  /* 0x0000000000007918 */ /* 0x000fe20000000000 */
[----:B-----5:R-:W-:-:S13]  /*0390*/  ISETP.NE.AND P0, PT, R3, RZ, PT ;  /* 0x000000ff0300720c */ /* 0x020fda0003f05270 */
[----:B------:R-:W-:Y:S05]  /*03a0*/  @P0 BRA `(.L_x_3) ;  /* 0x0000000000600947 */ /* 0x000fea0003800000 */
[----:B-1----:R-:W1:Y:S01]  /*03b0*/  S2UR UR8, SR_CgaCtaId ;  /* 0x00000000000879c3 */ /* 0x002e620000008800 */
[----:B------:R-:W-:Y:S01]  /*03c0*/  UMOV UR6, 0x400 ;  /* 0x0000040000067882 */ /* 0x000fe20000000000 */
[----:B------:R-:W-:Y:S01]  /*03d0*/  UMOV UR10, 0x1 ;  /* 0x00000001000a7882 */ /* 0x000fe20000000000 */
[----:B------:R-:W-:Y:S01]  /*03e0*/  UMOV UR9, 0x100 ;  /* 0x0000010000097882 */ /* 0x000fe20000000000 */
[----:B------:R-:W-:-:S04]  /*03f0*/  UIADD3 UR10, -UR10, 0x100000, URZ ;  /* 0x001000000a0a7890 */ /* 0x000fc8000fffe13f */
[----:B------:R-:W-:Y:S02]  /*0400*/  USHF.L.U32 UR11, UR10, 0xb, URZ ;  /* 0x0000000b0a0b7899 */ /* 0x000fe4000800063f */
[----:B------:R-:W-:Y:S01]  /*0410*/  USHF.L.U32 UR10, UR10, 0x1, URZ ;  /* 0x000000010a0a7899 */ /* 0x000fe2000800063f */
[----:B------:R-:W-:Y:S01]  /*0420*/  ELECT P0, URZ, PT ;  /* 0x00000000003f782f */ /* 0x000fe20003800000 */
[----:B-1----:R-:W-:Y:S02]  /*0430*/  ULEA UR6, UR8, UR6, 0x18 ;  /* 0x0000000608067291 */ /* 0x002fe4000f8ec03f */
[----:B------:R-:W-:-:S04]  /*0440*/  UIADD3 UR8, -UR9, 0x100000, URZ ;  /* 0x0010000009087890 */ /* 0x000fc8000fffe13f */
[----:B------:R-:W-:Y:S02]  /*0450*/  USHF.L.U32 UR9, UR8, 0xb, URZ ;  /* 0x0000000b08097899 */ /* 0x000fe4000800063f */
[----:B------:R-:W-:Y:S01]  /*0460*/  USHF.L.U32 UR8, UR8, 0x1, URZ ;  /* 0x0000000108087899 */ /* 0x000fe2000800063f */
[----:B------:R-:W1:Y:S03]  /*0470*/  FENCE.VIEW.ASYNC.S ;  /* 0x00000000000073c6 */ /* 0x000e660000000000 */
[----:B-1----:R1:W1:Y:S08]  /*0480*/  SYNCS.EXCH.64 URZ, [UR6+0x1e000], UR10 ;  /* 0x01e0000a063f75b2 */ /* 0x0022700008000100 */
[----:B------:R1:W1:Y:S01]  /*0490*/  SYNCS.EXCH.64 URZ, [UR6+0x1e028], UR8 ;  /* 0x01e02808063f75b2 */ /* 0x0002620008000100 */
        /* <DEDUP_REMOVED lines=8> */
[----:B------:R-:W-:Y:S01]  /*0520*/  NOP ;  /* 0x0000000000007918 */ /* 0x000fe20000000000 */
.L_x_3:
        /* <DEDUP_REMOVED lines=21> */
[----:B------:R-:W-:Y:S01]  /*0680*/  NOP ;  /* 0x0000000000007918 */ /* 0x000fe20000000000 */
.L_x_4:
[----:B------:R-:W5:Y:S01]  /*0690*/  SHFL.IDX PT, R3, R2, RZ, 0x1f ;  /* 0x00001fff02037589 */ /* 0x000f6200000e0000 */
[----:B------:R-:W-:Y:S01]  /*06a0*/  ELECT P0, URZ, PT ;  /* 0x00000000003f782f */ /* 0x000fe20003800000 */
[----:B------:R-:W-:Y:S01]  /*06b0*/  NOP ;  /* 0x0000000000007918 */ /* 0x000fe20000000000 */
[----:B-1----:R-:W-:Y:S02]  /*06c0*/  UMOV UR8, 0x80 ;  /* 0x0000008000087882 */ /* 0x002fe40000000000 */
[C---:B-----5:R-:W-:Y:S02]  /*06d0*/  ISETP.NE.OR P0, PT, R3.reuse, RZ, !P0 ;  /* 0x000000ff0300720c */ /* 0x060fe40004705670 */
[----:B------:R-:W-:-:S11]  /*06e0*/  ISETP.NE.AND P2, PT, R3, RZ, PT ;  /* 0x000000ff0300720c */ /* 0x000fd60003f45270 */
[----:B------:R-:W-:Y:S01]  /*06f0*/  VOTEU.ALL UP2, P0 ;  /* 0x00000000003f7886 */ /* 0x000fe20000040000 */
[----:B------:R-:W-:Y:S01]  /*0700*/  VOTEU.ALL UP3, P0 ;  /* 0x00000000003f7886 */ /* 0x000fe20000060000 */
[----:B------:R-:W-:Y:S01]  /*0710*/  VOTEU.ALL UP4, P0 ;  /* 0x00000000003f7886 */ /* 0x000fe20000080000 */
[----:B------:R-:W-:Y:S02]  /*0720*/  VOTEU.ALL UP5, P0 ;  /* 0x00000000003f7886 */ /* 0x000fe400000a0000 */
[----:B------:R-:W1:Y:S01]  /*0730*/  @!UP2 S2UR UR10, SR_CgaCtaId ;  /* 0x00000000000aa9c3 */ /* 0x000e620000008800 */
[----:B------:R-:W-:Y:S01]  /*0740*/  @!UP2 UMOV UR6, 0x400 ;  /* 0x000004000006a882 */ /* 0x000fe20000000000 */
[----:B------:R-:W-:-:S04]  /*0750*/  @!UP2 UIADD3 UR8, -UR8, 0x100000, URZ ;  /* 0x001000000808a890 */ /* 0x000fc8000fffe13f */
[----:B------:R-:W-:Y:S02]  /*0760*/  @!UP2 USHF.L.U32 UR9, UR8, 0xb, URZ ;  /* 0x0000000b0809a899 */ /* 0x000fe4000800063f */
[----:B------:R-:W-:Y:S02]  /*0770*/  @!UP2 USHF.L.U32 UR8, UR8, 0x1, URZ ;  /* 0x000000010808a899 */ /* 0x000fe4000800063f */
[----:B-1----:R-:W-:Y:S01]  /*0780*/  @!UP2 ULEA UR6, UR10, UR6, 0x18 ;  /* 0x000000060a06a291 */ /* 0x002fe2000f8ec03f */
[----:B------:R-:W-:Y:S01]  /*0790*/  VOTEU.ALL UP2, P0 ;  /* 0x00000000003f7886 */ /* 0x000fe20000040000 */
[----:B------:R-:W1:Y:S10]  /*07a0*/  FENCE.VIEW.ASYNC.S ;  /* 0x00000000000073c6 */ /* 0x000e740000000000 */
[----:B-1----:R1:W1:Y:S01]  /*07b0*/  @!UP2 SYNCS.EXCH.64 URZ, [UR6+0x1e090], UR8 ;  /* 0x01e09008063fa5b2 */ /* 0x0022620008000100 */
[----:B------:R1:W1:Y:S01]  /*07c0*/  @!UP3 SYNCS.EXCH.64 URZ, [UR6+0x1e098], UR8 ;  /* 0x01e09808063fb5b2 */ /* 0x0002620008000100 */
[----:B------:R1:W1:Y:S01]  /*07d0*/  @!UP4 SYNCS.EXCH.64 URZ, [UR6+0x1e0a0], UR8 ;  /* 0x01e0a008063fc5b2 */ /* 0x0002620008000100 */
[----:B------:R1:W1:Y:S01]  /*07e0*/  @!UP5 SYNCS.EXCH.64 URZ, [UR6+0x1e0a8], UR8 ;  /* 0x01e0a808063fd5b2 */ /* 0x0002620008000100 */
[----:B------:R-:W-:Y:S01]  /*07f0*/  NOP ;  /* 0x0000000000007918 */ /* 0x000fe20000000000 */
[----:B------:R-:W-:Y:S05]  /*0800*/  @P2 BRA `(.L_x_5) ;  /* 0x0000000000582947 */ /* 0x000fea0003800000 */
[----:B-1----:R-:W1:Y:S01]  /*0810*/  S2UR UR8, SR_CgaCtaId ;  /* 0x00000000000879c3 */ /* 0x002e620000008800 */
        /* <DEDUP_REMOVED lines=12> */
[----:B-1----:R1:W1:Y:S01]  /*08e0*/  SYNCS.EXCH.64 URZ, [UR6+0x1e0c0], UR8 ;  /* 0x01e0c008063f75b2 */ /* 0x0022620008000100 */
        /* <DEDUP_REMOVED lines=8> */
.L_x_5:
[----:B------:R-:W-:Y:S01]  /*0970*/  ISETP.NE.AND P0, PT, RZ, UR37, PT ;  /* 0x00000025ff007c0c */ /* 0x000fe2000bf05270 */
[----:B------:R-:W-:Y:S01]  /*0980*/  NOP ;  /* 0x0000000000007918 */ /* 0x000fe20000000000 */
[----:B------:R-:W-:Y:S01]  /*0990*/  MOV R2, UR4 ;  /* 0x0000000400027c02 */ /* 0x000fe20008000f00 */
[----:B-1234-:R-:W-:Y:S03]  /*09a0*/  BAR.SYNC.DEFER_BLOCKING 0x0 ;  /* 0x0000000000007b1d */ /* 0x01efe60000010000 */
[----:B------:R-:W-:-:S07]  /*09b0*/  ISETP.EQ.AND P2, PT, R2, 0x1, P1 ;  /* 0x000000010200780c */ /* 0x000fce0000f42270 */
[----:B------:R-:W-:Y:S06]  /*09c0*/  @!P0 BRA `(.L_x_6) ;  /* 0x000000cc00488947 */ /* 0x000fec0003800000 */
[----:B------:R-:W-:-:S06]  /*09d0*/  UISETP.GT.U32.AND UP2, UPT, UR7, 0x3, UPT ;  /* 0x000000030700788c */ /* 0x000fcc000bf44070 */
[----:B------:R-:W-:-:S13]  /*09e0*/  PLOP3.LUT P0, PT, PT, PT, UP2, 0x80, 0x0 ;  /* 0x000000000000781c */ /* 0x000fda0003f0f028 */
[----:B------:R-:W-:Y:S05]  /*09f0*/  @P0 EXIT ;  /* 0x000000000000094d */ /* 0x000fea0003800000 */
.L_x_7:
[----:B------:R-:W-:-:S08]  /*0a00*/  NOP ;  /* 0x0000000000007918 */ /* 0x000fd00000000000 */
[----:B------:R-:W1:Y:S02]  /*0a10*/  USETMAXREG.TRY_ALLOC.CTAPOOL UP2, 0xf0 ;  /* 0x000000f0000079c8 */ /* 0x000e640008040600 */
[----:B-1----:R-:W-:-:S13]  /*0a20*/  PLOP3.LUT P0, PT, PT, PT, UP2, 0x80, 0x0 ;  /* 0x000000000000781c */ /* 0x002fda0003f0f028 */
[----:B------:R-:W-:Y:S05]  /*0a30*/  @!P0 BRA `(.L_x_7) ;  /* 0xfffffffc00f08947 */ /* 0x000fea000383ffff */
[----:B------:R-:W-:Y:S01]  /*0a40*/  UISETP.NE.AND UP2, UPT, UR37, 0x1, UPT ;  /* 0x000000012500788c */ /* 0x000fe2000bf45270 */
[----:B------:R-:W1:Y:S01]  /*0a50*/  S2UR UR8, SR_CTAID.X ;  /* 0x00000000000879c3 */ /* 0x000e620000002500 */
[----:B------:R-:W-:Y:S01]  /*0a60*/  UMOV UR4, URZ ;  /* 0x0000003f00047c82 */ /* 0x000fe20008000000 */
[----:B------:R-:W-:-:S03]  /*0a70*/  UMOV UR6, URZ ;  /* 0x0000003f00067c82 */ /* 0x000fc60008000000 */
[----:B------:R-:W-:-:S13]  /*0a80*/  PLOP3.LUT P0, PT, PT, PT, UP2, 0x80, 0x0 ;  /* 0x000000000000781c */ /* 0x000fda0003f0f028 */
[----:B------:R-:W-:Y:S05]  /*0a90*/  @!P0 BRA `(.L_x_8) ;  /* 0x00000000003c8947 */ /* 0x000fea0003800000 */
[----:B------:R-:W-:Y:S01]  /*0aa0*/  UISETP.NE.AND UP2, UPT, UR37, 0x2, UPT ;  /* 0x000000022500788c */ /* 0x000fe2000bf45270 */
[----:B------:R-:W-:-:S05]  /*0ab0*/  UMOV UR6, 0x1 ;  /* 0x0000000100067882 */ /* 0x000fca0000000000 */
[----:B------:R-:W-:-:S13]  /*0ac0*/  PLOP3.LUT P1, PT, PT, PT, UP2, 0x80, 0x0 ;  /* 0x000000000000781c */ /* 0x000fda0003f2f028 */
[----:B------:R-:W-:Y:S05]  /*0ad0*/  @!P1 BRA `(.L_x_8) ;  /* 0x00000000002c9947 */ /* 0x000fea0003800000 */
[----:B------:R-:W-:-:S06]  /*0ae0*/  UISETP.NE.AND UP2, UPT, UR37, 0x3, UPT ;  /* 0x000000032500788c */ /* 0x000fcc000bf45270 */
[----:B------:R-:W-:-:S13]  /*0af0*/  PLOP3.LUT P1, PT, PT, PT, UP2, 0x80, 0x0 ;  /* 0x000000000000781c */ /* 0x000fda0003f2f028 */
[----:B------:R-:W-:Y:S05]  /*0b00*/  @!P1 BRA `(.L_x_9) ;  /* 0x0000000000189947 */ /* 0x000fea0003800000 */
[----:B------:R-:W-:-:S11]  /*0b10*/  UISETP.NE.AND UP2, UPT, UR37, 0x4, UPT ;  /* 0x000000042500788c */ /* 0x000fd6000bf45270 */
[----:B------:R-:W-:Y:S01]  /*0b20*/  @!UP2 UMOV UR4, 0x1 ;  /* 0x000000010004a882 */ /* 0x000fe20000000000 */
[----:B------:R-:W-:Y:S01]  /*0b30*/  @!UP2 UMOV UR6, 0x1 ;  /* 0x000000010006a882 */ /* 0x000fe20000000000 */
[----:B------:R-:W-:Y:S01]  /*0b40*/  @UP2 UMOV UR4, URZ ;  /* 0x0000003f00042c82 */ /* 0x000fe20008000000 */
[----:B------:R-:W-:Y:S01]  /*0b50*/  @UP2 UMOV UR6, URZ ;  /* 0x0000003f00062c82 */ /* 0x000fe20008000000 */
[----:B------:R-:W-:Y:S05]  /*0b60*/  BRA `(.L_x_8) ;  /* 0x0000000000087947 */ /* 0x000fea0003800000 */
.L_x_9:
[----:B------:R-:W-:Y:S01]  /*0b70*/  UMOV UR4, 0x1 ;  /* 0x0000000100047882 */ /* 0x000fe20000000000 */
[----:B------:R-:W-:-:S05]  /*0b80*/  UMOV UR6, URZ ;  /* 0x0000003f00067c82 */ /* 0x000fca0008000000 */
.L_x_8:
[----:B------:R-:W-:Y:S05]  /*0b90*/  @!P0 BRA `(.L_x_10) ;  /* 0x0000000000408947 */ /* 0x000fea0003800000 */
[----:B------:R-:W-:-:S06]  /*0ba0*/  UISETP.NE.AND UP2, UPT, UR37, 0x2, UPT ;  /* 0x000000022500788c */ /* 0x000fcc000bf45270 */
[----:B------:R-:W-:-:S13]  /*0bb0*/  PLOP3.LUT P0, PT, PT, PT, UP2, 0x80, 0x0 ;  /* 0x000000000000781c */ /* 0x000fda0003f0f028 */
[----:B------:R-:W-:Y:S05]  /*0bc0*/  @!P0 BRA `(.L_x_11) ;  /* 0x00000000002c8947 */ /* 0x000fea0003800000 */
[----:B------:R-:W-:-:S06]  /*0bd0*/  UISETP.NE.AND UP2, UPT, UR37, 0x3, UPT ;  /* 0x000000032500788c */ /* 0x000fcc000bf45270 */
[----:B------:R-:W-:-:S13]  /*0be0*/  PLOP3.LUT P0, PT, PT, PT, UP2, 0x80, 0x0 ;  /* 0x000000000000781c */ /* 0x000fda0003f0f028 */
[----:B------:R-:W-:Y:S05]  /*0bf0*/  @!P0 BRA `(.L_x_12) ;  /* 0x0000000000188947 */ /* 0x000fea0003800000 */
[----:B------:R-:W-:Y:S01]  /*0c00*/  UISETP.NE.AND UP2, UPT, UR37, 0x4, UPT ;  /* 0x000000042500788c */ /* 0x000fe2000bf45270 */
[----:B-1----:R-:W-:-:S05]  /*0c10*/  UMOV UR36, UR8 ;  /* 0x0000000800247c82 */ /* 0x002fca0008000000 */
[----:B------:R-:W-:-:S13]  /*0c20*/  PLOP3.LUT P0, PT, PT, PT, UP2, 0x80, 0x0 ;  /* 0x000000000000781c */ /* 0x000fda0003f0f028 */
[----:B------:R-:W-:Y:S05]  /*0c30*/  @P0 BRA `(.L_x_13) ;  /* 0x00000000001c0947 */ /* 0x000fea0003800000 */
[----:B------:R-:W-:Y:S01]  /*0c40*/  ULEA UR36, UR8, 0x3, 0x1 ;  /* 0x0000000308247891 */ /* 0x000fe2000f8e083f */
[----:B------:R-:W-:Y:S11]  /*0c50*/  BRA `(.L_x_13) ;  /* 0x0000000000147947 */ /* 0x000ff60003800000 */
.L_x_12:
[----:B-1----:R-:W-:Y:S01]  /*0c60*/  ULEA UR36, UR8, 0x2, 0x1 ;  /* 0x0000000208247891 */ /* 0x002fe2000f8e083f */
[----:B------:R-:W-:Y:S11]  /*0c70*/  BRA `(.L_x_13) ;  /* 0x00000000000c7947 */ /* 0x000ff60003800000 */
.L_x_11:
[----:B-1----:R-:W-:Y:S01]  /*0c80*/  ULEA UR36, UR8, 0x1, 0x1 ;  /* 0x0000000108247891 */ /* 0x002fe2000f8e083f */
[----:B------:R-:W-:Y:S11]  /*0c90*/  BRA `(.L_x_13) ;  /* 0x0000000000047947 */ /* 0x000ff60003800000 */
.L_x_10:
[----:B-1----:R-:W-:-:S12]  /*0ca0*/  USHF.L.U32 UR36, UR8, 0x1, URZ ;  /* 0x0000000108247899 */ /* 0x002fd8000800063f */
.L_x_13:
[----:B------:R-:W1:Y:S01]  /*0cb0*/  LDC R2, c[0x0][0x28c] ;  /* 0x0000a300ff027b82 */ /* 0x000e620000000800 */
[----:B------:R-:W-:Y:S01]  /*0cc0*/  ULOP3.LUT UR5, UR5, 0x1, URZ, 0xfc, !UPT ;  /* 0x0000000105057892 */ /* 0x000fe2000f8efc3f */
[----:B------:R-:W-:-:S03]  /*0cd0*/  SHF.R.S32.HI R3, RZ, 0x1f, R0 ;  /* 0x0000001fff037819 */ /* 0x000fc60000011400 */
[----:B------:R-:W-:Y:S01]  /*0ce0*/  UISETP.NE.AND UP2, UPT, UR5, 0x3, UPT ;  /* 0x000000030500788c */ /* 0x000fe2000bf45270 */
[----:B------:R-:W-:Y:S01]  /*0cf0*/  LEA.HI R3, R3, R0, RZ, 0x7 ;  /* 0x0000000003037211 */ /* 0x000fe200078f38ff */
[----:B------:R-:W-:-:S03]  /*0d00*/  ULEA UR5, UR8, 0xff, 0x7 ;  /* 0x000000ff08057891 */ /* 0x000fc6000f8e383f */
[----:B------:R-:W-:Y:S01]  /*0d10*/  LOP3.LUT R3, R3, 0xffffff80, RZ, 0xc0, !PT ;  /* 0xffffff8003037812 */ /* 0x000fe200078ec0ff */
[----:B------:R-:W-:Y:S01]  /*0d20*/  USHF.R.U32.HI UR5, URZ, 0x7, UR5 ;  /* 0x000000073f057899 */ /* 0x000fe20008011605 */
[----:B------:R-:W-:Y:S02]  /*0d30*/  PLOP3.LUT P0, PT, PT, PT, UP2, 0x80, 0x0 ;  /* 0x000000000000781c */ /* 0x000fe40003f0f028 */
[----:B------:R-:W-:Y:S01]  /*0d40*/  IADD3 R3, -R3, R0, RZ ;  /* 0x0000000003037210 */ /* 0x000fe20007ffe1ff */
[----:B-1----:R-:W-:-:S05]  /*0d50*/  VIADD R2, R2, 0x7f ;  /* 0x0000007f02027836 */ /* 0x002fca0000000000 */
[----:B------:R-:W-:-:S04]  /*0d60*/  SHF.R.S32.HI R5, RZ, 0x1f, R2 ;  /* 0x0000001fff057819 */ /* 0x000fc80000011402 */
[----:B------:R-:W-:-:S04]  /*0d70*/  LEA.HI R5, R5, R2, RZ, 0x7 ;  /* 0x0000000205057211 */ /* 0x000fc800078f38ff */
[----:B------:R-:W-:-:S04]  /*0d80*/  SHF.R.S32.HI R5, RZ, 0x7, R5 ;  /* 0x00000007ff057819 */ /* 0x000fc80000011405 */
[----:B------:R-:W-:Y:S01]  /*0d90*/  VIMNMX R8, R5, UR5, PT ;  /* 0x0000000505087c48 */ /* 0x000fe2000bfe0100 */
[----:B------:R-:W-:Y:S06]  /*0da0*/  @!P0 BRA `(.L_x_14) ;  /* 0x0000000000048947 */ /* 0x000fec0003800000 */
[----:B------:R-:W-:Y:S01]  /*0db0*/  BPT.TRAP 0x1 ;  /* 0x000000040000795c */ /* 0x000fe20000300000 */
.L_x_14:
[----:B------:R-:W1:Y:S01]  /*0dc0*/  S2UR UR5, SR_CgaCtaId ;  /* 0x00000000000579c3 */ /* 0x000e620000008800 */
[----:B------:R-:W-:Y:S01]  /*0dd0*/  UMOV UR38, 0x400 ;  /* 0x0000040000267882 */ /* 0x000fe20000000000 */
[----:B------:R-:W-:Y:S01]  /*0de0*/  IMAD.U32 R6, RZ, RZ, UR4 ;  /* 0x00000004ff067e24 */ /* 0x000fe2000f8e00ff */
[----:B------:R-:W-:-:S04]  /*0df0*/  SHF.R.S32.HI R0, RZ, 0x1f, R3 ;  /* 0x0000001fff007819 */ /* 0x000fc80000011403 */
[----:B------:R-:W-:Y:S02]  /*0e00*/  SHF.L.U32 R6, R6, 0x1f, RZ ;  /* 0x0000001f06067819 */ /* 0x000fe400000006ff */
[CC--:B------:R-:W-:Y:S02]  /*0e10*/  LEA.HI R2, R0.reuse, R3.reuse, RZ, 0x2 ;  /* 0x0000000300027211 */ /* 0x0c0fe400078f10ff */
[----:B------:R-:W-:Y:S02]  /*0e20*/  LEA.HI R0, R0, R3, RZ, 0x5 ;  /* 0x0000000300007211 */ /* 0x000fe400078f28ff */
[--C-:B------:R-:W-:Y:S02]  /*0e30*/  SHF.R.S32.HI R4, RZ, 0x2, R2.reuse ;  /* 0x00000002ff047819 */ /* 0x100fe40000011402 */
[----:B------:R-:W-:Y:S02]  /*0e40*/  SHF.R.S32.HI R5, RZ, 0x1f, R2 ;  /* 0x0000001fff057819 */ /* 0x000fe40000011402 */
[----:B------:R-:W-:-:S02]  /*0e50*/  LOP3.LUT R2, R2, 0x7ffffffc, RZ, 0xc0, !PT ;  /* 0x7ffffffc02027812 */ /* 0x000fc400078ec0ff */
[----:B------:R-:W-:Y:S02]  /*0e60*/  LEA.HI R5, R5, R4, RZ, 0x3 ;  /* 0x0000000405057211 */ /* 0x000fe400078f18ff */
[----:B------:R-:W-:Y:S01]  /*0e70*/  SHF.R.S32.HI R0, RZ, 0x5, R0 ;  /* 0x00000005ff007819 */ /* 0x000fe20000011400 */
[----:B------:R-:W-:Y:S01]  /*0e80*/  IMAD.IADD R2, R3, 0x1, -R2 ;  /* 0x0000000103027824 */ /* 0x000fe200078e0a02 */
[----:B------:R-:W-:Y:S01]  /*0e90*/  LOP3.LUT R5, R5, 0xfffffff8, RZ, 0xc0, !PT ;  /* 0xfffffff805057812 */ /* 0x000fe200078ec0ff */
[----:B-1----:R-:W-:-:S03]  /*0ea0*/  ULEA UR38, UR5, UR38, 0x18 ;  /* 0x0000002605267291 */ /* 0x002fc6000f8ec03f */
[----:B------:R-:W-:Y:S01]  /*0eb0*/  IADD3 R5, R4, -R5, RZ ;  /* 0x8000000504057210 */ /* 0x000fe20007ffe0ff */
[----:B------:R-:W-:-:S03]  /*0ec0*/  ULEA UR5, UR6, UR38, 0x3 ;  /* 0x0000002606057291 */ /* 0x000fc6000f8e183f */
[----:B------:R-:W-:Y:S01]  /*0ed0*/  LEA R0, R0, R5, 0x4 ;  /* 0x0000000500007211 */ /* 0x000fe200078e20ff */
[----:B------:R-:W-:-:S05]  /*0ee0*/  IMAD.U32 R5, RZ, RZ, UR36 ;  /* 0x00000024ff057e24 */ /* 0x000fca000f8e00ff */
[----:B------:R-:W1:Y:S02]  /*0ef0*/  SYNCS.PHASECHK.TRANS64.TRYWAIT P1, [UR5+0x1e050], R6 ;  /* 0x01e05006ff0075a7 */ /* 0x000e640008020145 */
[----:B-1----:R-:W-:Y:S05]  /*0f00*/  @!P1 BRA `(.L_x_15) ;  /* 0x000000e000b09947 */ /* 0x002fea0003800000 */
.L_x_107:
[----:B------:R-:W-:Y:S01]  /*0f10*/  SHF.L.U32 R7, R2, 0x1, RZ ;  /* 0x0000000102077819 */ /* 0x000fe200000006ff */
[----:B------:R-:W-:Y:S01]  /*0f20*/  IMAD R0, R5, 0x40, R0 ;  /* 0x0000004005007824 */ /* 0x000fe200078e0200 */
[----:B------:R-:W-:Y:S06]  /*0f30*/  @!P0 BRA `(.L_x_16) ;  /* 0x0000000000048947 */ /* 0x000fec0003800000 */
[----:B------:R-:W-:Y:S01]  /*0f40*/  BPT.TRAP 0x1 ;  /* 0x000000040000795c */ /* 0x000fe20000300000 */
.L_x_16:
[----:B------:R-:W-:Y:S01]  /*0f50*/  SHF.L.U32 R9, RZ, 0x1f, RZ ;  /* 0x0000001fff097819 */ /* 0x000fe200000006ff */
[----:B------:R-:W-:Y:S01]  /*0f60*/  UIADD3 UR25, UR38, 0x1e090, URZ ;  /* 0x0001e09026197890 */ /* 0x000fe2000fffe03f */
[----:B------:R-:W-:Y:S02]  /*0f70*/  ISETP.NE.AND P2, PT, RZ, UR7, PT ;  /* 0x00000007ff007c0c */ /* 0x000fe4000bf45270 */
[----:B------:R-:W2:Y:S02]  /*0f80*/  SYNCS.PHASECHK.TRANS64.TRYWAIT P1, [UR38+0x1e000], R9 ;  /* 0x01e00009ff0075a7 */ /* 0x000ea40008020166 */
[----:B--2---:R-:W-:Y:S09]  /*0f90*/  @!P1 BRA `(.L_x_17) ;  /* 0x000000e000a49947 */ /* 0x004ff20003800000 */
.L_x_108:
[----:B------:R-:W-:Y:S01]  /*0fa0*/  ULEA UR28, UR37, UR25, 0x3 ;  /* 0x00000019251c7291 */ /* 0x000fe2000f8e183f */
[----:B--2---:R-:W-:-:S04]  /*0fb0*/  SEL R2, RZ, 0x1, P2 ;  /* 0x00000001ff027807 */ /* 0x004fc80001000000 */
[----:B------:R-:W-:-:S04]  /*0fc0*/  SHF.L.U32 R2, R2, 0x1f, RZ ;  /* 0x0000001f02027819 */ /* 0x000fc800000006ff */
[----:B------:R-:W2:Y:S02]  /*0fd0*/  SYNCS.PHASECHK.TRANS64.TRYWAIT P1, [UR28+-0x8], R2 ;  /* 0xfffff802ff0075a7 */ /* 0x000ea4000802015c */
[----:B--2---:R-:W-:Y:S05]  /*0fe0*/  @!P1 BRA `(.L_x_18) ;  /* 0x000000e000a89947 */ /* 0x004fea0003800000 */
.L_x_109:
[----:B------:R-:W-:Y:S01]  /*0ff0*/  USHF.R.U32.HI UR4, URZ, 0x4, UR38 ;  /* 0x000000043f047899 */ /* 0x000fe20008011626 */
[----:B------:R-:W-:Y:S01]  /*1000*/  WARPGROUP.ARRIVE ;  /* 0x00000000000079c5 */ /* 0x000fe20000000000 */
[----:B------:R-:W-:Y:S01]  /*1010*/  UIADD3 UR5, UR38, 0x5000, URZ ;  /* 0x0000500026057890 */ /* 0x000fe2000fffe03f */
[C---:B-1----:R-:W-:Y:S01]  /*1020*/  IADD3 R3, R7.reuse, 0x8, RZ ;  /* 0x0000000807037810 */ /* 0x042fe20007ffe0ff */
[----:B------:R-:W-:Y:S01]  /*1030*/  ULOP3.LUT UR4, UR4, 0x3fff, URZ, 0xc0, !UPT ;  /* 0x00003fff04047892 */ /* 0x000fe2000f8ec03f */
[C---:B------:R-:W-:Y:S01]  /*1040*/  ISETP.GE.AND P1, PT, R0.reuse, R7, PT ;  /* 0x000000070000720c */ /* 0x040fe20003f26270 */
[----:B------:R-:W-:Y:S01]  /*1050*/  USHF.R.U32.HI UR5, URZ, 0x4, UR5 ;  /* 0x000000043f057899 */ /* 0x000fe20008011605 */
[C---:B------:R-:W-:Y:S01]  /*1060*/  ISETP.GE.AND P2, PT, R0.reuse, R3, PT ;  /* 0x000000030000720c */ /* 0x040fe20003f46270 */
[----:B------:R-:W-:Y:S01]  /*1070*/  ULOP3.LUT UR4, UR4, 0x10000, URZ, 0xfc, !UPT ;  /* 0x0001000004047892 */ /* 0x000fe2000f8efc3f */
[C---:B------:R-:W-:Y:S01]  /*1080*/  VIADD R3, R7.reuse, 0x11 ;  /* 0x0000001107037836 */ /* 0x040fe20000000000 */
[----:B------:R-:W-:Y:S01]  /*1090*/  ULOP3.LUT UR24, UR5, 0x3fff, URZ, 0xc0, !UPT ;  /* 0x00003fff05187892 */ /* 0x000fe2000f8ec03f */
[C---:B------:R-:W-:Y:S01]  /*10a0*/  VIADD R5, R7.reuse, 0x9 ;  /* 0x0000000907057836 */ /* 0x040fe20000000000 */
[----:B------:R-:W-:Y:S01]  /*10b0*/  UIMAD UR4, UR6, 0x280, UR4 ;  /* 0x00000280060478a4 */ /* 0x000fe2000f8e0204 */
[C---:B------:R-:W-:Y:S01]  /*10c0*/  ISETP.GT.AND P6, PT, R0.reuse, R7, PT ;  /* 0x000000070000720c */ /* 0x040fe20003fc4270 */
[----:B------:R-:W-:Y:S01]  /*10d0*/  ULOP3.LUT UR26, UR24, 0x10000, URZ, 0xfc, !UPT ;  /* 0x00010000181a7892 */ /* 0x000fe2000f8efc3f */
[C---:B------:R-:W-:Y:S01]  /*10e0*/  ISETP.GE.AND P5, PT, R0.reuse, R3, PT ;  /* 0x000000030000720c */ /* 0x040fe20003fa6270 */
[----:B------:R-:W-:Y:S01]  /*10f0*/  UMOV UR5, 0xc0000010 ;  /* 0xc000001000057882 */ /* 0x000fe20000000000 */
[----:B------:R-:W-:Y:S01]  /*1100*/  UMOV UR11, 0xc0000010 ;  /* 0xc0000010000b7882 */ /* 0x000fe20000000000 */
[----:B------:R-:W-:Y:S01]  /*1110*/  UMOV UR9, UR5 ;  /* 0x0000000500097c82 */ /* 0x000fe20008000000 */
[----:B------:R-:W-:Y:S01]  /*1120*/  UMOV UR8, UR4 ;  /* 0x0000000400087c82 */ /* 0x000fe20008000000 */
[----:B------:R-:W-:Y:S01]  /*1130*/  UIADD3 UR16, UR4, 0x80, URZ ;  /* 0x0000008004107890 */ /* 0x000fe2000fffe03f */
[C---:B------:R-:W-:Y:S01]  /*1140*/  IADD3 R3, R7.reuse, 0x18, RZ ;  /* 0x0000001807037810 */ /* 0x040fe20007ffe0ff */
[----:B------:R-:W-:Y:S01]  /*1150*/  UMOV UR10, UR26 ;  /* 0x0000001a000a7c82 */ /* 0x000fe20008000000 */
[----:B------:R-:W-:Y:S01]  /*1160*/  UIADD3 UR18, UR26, 0x100, URZ ;  /* 0x000001001a127890 */ /* 0x000fe2000fffe03f */
[----:B------:R-:W-:Y:S01]  /*1170*/  HGMMA.64x128x16.F32.BF16 R24, gdesc[UR8], RZ, !UPT, gsb0 ;  /* 0x01e00000081879f0 */ /* 0x000fe2000c0018ff */
[----:B------:R-:W-:Y:S01]  /*1180*/  UMOV UR17, 0xc0000010 ;  /* 0xc000001000117882 */ /* 0x000fe20000000000 */
[----:B------:R-:W-:Y:S01]  /*1190*/  UMOV UR19, 0xc0000010 ;  /* 0xc000001000137882 */ /* 0x000fe20000000000 */
[----:B------:R-:W-:Y:S01]  /*11a0*/  UIADD3 UR20, UR4, 0x100, URZ ;  /* 0x0000010004147890 */ /* 0x000fe2000fffe03f */
[C---:B------:R-:W-:Y:S01]  /*11b0*/  ISETP.GE.AND P3, PT, R0.reuse, R5, PT ;  /* 0x000000050000720c */ /* 0x040fe20003f66270 */
[----:B------:R-:W-:Y:S01]  /*11c0*/  UIADD3 UR22, UR26, 0x200, URZ ;  /* 0x000002001a167890 */ /* 0x000fe2000fffe03f */
[C---:B------:R-:W-:Y:S01]  /*11d0*/  IADD3 R11, R7.reuse, 0x10, RZ ;  /* 0x00000010070b7810 */ /* 0x040fe20007ffe0ff */
[----:B------:R-:W-:Y:S01]  /*11e0*/  UMOV UR21, 0xc0000010 ;  /* 0xc000001000157882 */ /* 0x000fe20000000000 */
[----:B------:R-:W-:Y:S01]  /*11f0*/  UMOV UR23, 0xc0000010 ;  /* 0xc000001000177882 */ /* 0x000fe20000000000 */
[----:B------:R-:W-:Y:S01]  /*1200*/  UIADD3 UR8, UR4, 0x180, URZ ;  /* 0x0000018004087890 */ /* 0x000fe2000fffe03f */
[----:B------:R-:W-:Y:S01]  /*1210*/  IADD3 R5, R7, 0x20, RZ ;  /* 0x0000002007057810 */ /* 0x000fe20007ffe0ff */
[----:B------:R-:W-:Y:S01]  /*1220*/  UIADD3 UR10, UR26, 0x300, URZ ;  /* 0x000003001a0a7890 */ /* 0x000fe2000fffe03f */
[C---:B------:R-:W-:Y:S01]  /*1230*/  IADD3 R2, R0.reuse, 0x8, RZ ;  /* 0x0000000800027810 */ /* 0x040fe20007ffe0ff */
[----:B------:R-:W-:Y:S01]  /*1240*/  UMOV UR9, 0xc0000010 ;  /* 0xc000001000097882 */ /* 0x000fe20000000000 */
[----:B------:R-:W-:Y:S01]  /*1250*/  UMOV UR11, 0xc0000010 ;  /* 0xc0000010000b7882 */ /* 0x000fe20000000000 */
[----:B------:R-:W-:Y:S01]  /*1260*/  UIADD3 UR12, UR4, 0x200, URZ ;  /* 0x00000200040c7890 */ /* 0x000fe2000fffe03f */
[----:B------:R-:W-:Y:S01]  /*1270*/  ISETP.GE.AND P4, PT, R0, R11, PT ;  /* 0x0000000b0000720c */ /* 0x000fe20003f86270 */
[----:B------:R-:W-:Y:S01]  /*1280*/  UIADD3 UR14, UR26, 0x400, URZ ;  /* 0x000004001a0e7890 */ /* 0x000fe2000fffe03f */
[----:B------:R-:W-:Y:S01]  /*1290*/  UMOV UR13, 0xc0000010 ;  /* 0xc0000010000d7882 */ /* 0x000fe20000000000 */
[----:B------:R-:W-:Y:S01]  /*12a0*/  UMOV UR15, 0xc0000010 ;  /* 0xc0000010000f7882 */ /* 0x000fe20000000000 */
[----:B------:R-:W-:Y:S01]  /*12b0*/  ULDC UR6, c[0x0][0x604] ;  /* 0x0001810000067ab9 */ /* 0x000fe20000000800 */
[----:B------:R-:W-:-:S04]  /*12c0*/  USHF.L.U32 UR7, UR7, 0x3, URZ ;  /* 0x0000000307077899 */ /* 0x000fc8000800063f */
[----:B------:R-:W-:Y:S01]  /*12d0*/  ULOP3.LUT UR7, UR7, 0x8, URZ, 0xc, !UPT ;  /* 0x0000000807077892 */ /* 0x000fe2000f8e0c3f */
[----:B------:R-:W-:Y:S02]  /*12e0*/  WARPGROUP.DEPBAR.LE gsb0, 0x0 ;  /* 0x00008000000079c5 */ /* 0x000fe40000010000 */
[----:B------:R-:W-:-:S06]  /*12f0*/  WARPGROUP.ARRIVE ;  /* 0x00000000000079c5 */ /* 0x000fcc0000000000 */
[----:B------:R-:W-:Y:S03]  /*1300*/  HGMMA.64x128x16.F32.BF16 R24, gdesc[UR16], R24, gsb0 ;  /* 0x01e00000101879f0 */ /* 0x000fe60008001818 */
[----:B------:R-:W-:Y:S02]  /*1310*/  WARPGROUP.DEPBAR.LE gsb0, 0x0 ;  /* 0x00008000000079c5 */ /* 0x000fe40000010000 */
[----:B------:R-:W-:-:S07]  /*1320*/  WARPGROUP.ARRIVE ;  /* 0x00000000000079c5 */ /* 0x000fce0000000000 */
[----:B------:R-:W-:Y:S03]  /*1330*/  HGMMA.64x128x16.F32.BF16 R24, gdesc[UR20], R24, gsb0 ;  /* 0x01e00000141879f0 */ /* 0x000fe60008001818 */
[----:B------:R-:W-:Y:S02]  /*1340*/  WARPGROUP.DEPBAR.LE gsb0, 0x0 ;  /* 0x00008000000079c5 */ /* 0x000fe40000010000 */
[----:B------:R-:W-:-:S07]  /*1350*/  WARPGROUP.ARRIVE ;  /* 0x00000000000079c5 */ /* 0x000fce0000000000 */
[----:B------:R-:W-:Y:S01]  /*1360*/  HGMMA.64x128x16.F32.BF16 R24, gdesc[UR8], R24, gsb0 ;  /* 0x01e00000081879f0 */ /* 0x000fe20008001818 */
[----:B------:R-:W-:Y:S02]  /*1370*/  ULDC UR10, c[0x0][0x604] ;  /* 0x00018100000a7ab9 */ /* 0x000fe40000000800 */
[----:B------:R-:W-:Y:S02]  /*1380*/  WARPGROUP.DEPBAR.LE gsb0, 0x0 ;  /* 0x00008000000079c5 */ /* 0x000fe40000010000 */
[----:B------:R-:W-:-:S07]  /*1390*/  WARPGROUP.ARRIVE ;  /* 0x00000000000079c5 */ /* 0x000fce0000000000 */
[----:B------:R-:W-:Y:S03]  /*13a0*/  HGMMA.64x128x16.F32.BF16 R24, gdesc[UR12], R24, gsb0 ;  /* 0x01e000000c1879f0 */ /* 0x000fe60008001818 */
[----:B------:R-:W-:Y:S02]  /*13b0*/  WARPGROUP.DEPBAR.LE gsb0, 0x0 ;  /* 0x00008000000079c5 */ /* 0x000fe40000010000 */
[----:B------:R-:W-:Y:S02]  /*13c0*/  FSEL R24, R24, -INF , P1 ;  /* 0xff80000018187808 */ /* 0x000fe40000800000 */
[----:B------:R-:W-:Y:S02]  /*13d0*/  FSEL R30, R30, -INF , P1 ;  /* 0xff8000001e1e7808 */ /* 0x000fe40000800000 */
[----:B------:R-:W-:Y:S01]  /*13e0*/  ISETP.GE.AND P1, PT, R0, R3, PT ;  /* 0x000000030000720c */ /* 0x000fe20003f26270 */
[----:B------:R-:W-:Y:S01]  /*13f0*/  VIADD R3, R7, 0x19 ;  /* 0x0000001907037836 */ /* 0x000fe20000000000 */
[----:B------:R-:W-:-:S02]  /*1400*/  FSEL R25, R25, -INF , P6 ;  /* 0xff80000019197808 */ /* 0x000fc40003000000 */
[----:B------:R-:W-:Y:S02]  /*1410*/  FSEL R31, R31, -INF , P6 ;  /* 0xff8000001f1f7808 */ /* 0x000fe40003000000 */
[----:B------:R-:W-:Y:S01]  /*1420*/  ISETP.GE.AND P6, PT, R0, R3, PT ;  /* 0x000000030000720c */ /* 0x000fe20003fc6270 */
[C---:B------:R-:W-:Y:S01]  /*1430*/  VIADD R3, R7.reuse, 0x21 ;  /* 0x0000002107037836 */ /* 0x040fe20000000000 */
[----:B------:R-:W-:Y:S02]  /*1440*/  FSEL R28, R28, -INF , P2 ;  /* 0xff8000001c1c7808 */ /* 0x000fe40001000000 */
[----:B------:R-:W-:Y:S02]  /*1450*/  FSEL R34, R34, -INF , P2 ;  /* 0xff80000022227808 */ /* 0x000fe40001000000 */
[----:B------:R-:W-:Y:S02]  /*1460*/  ISETP.GE.AND P2, PT, R0, R5, PT ;  /* 0x000000050000720c */ /* 0x000fe40003f46270 */
[----:B------:R-:W-:-:S02]  /*1470*/  IADD3 R5, R7, 0x28, RZ ;  /* 0x0000002807057810 */ /* 0x000fc40007ffe0ff */
[----:B------:R-:W-:Y:S02]  /*1480*/  FSEL R36, R36, -INF , P1 ;  /* 0xff80000024247808 */ /* 0x000fe40000800000 */
[----:B------:R-:W-:Y:S02]  /*1490*/  FSEL R42, R42, -INF , P1 ;  /* 0xff8000002a2a7808 */ /* 0x000fe40000800000 */
[----:B------:R-:W-:Y:S02]  /*14a0*/  FSEL R37, R37, -INF , P6 ;  /* 0xff80000025257808 */ /* 0x000fe40003000000 */
[----:B------:R-:W-:Y:S02]  /*14b0*/  FSEL R43, R43, -INF , P6 ;  /* 0xff8000002b2b7808 */ /* 0x000fe40003000000 */
[CC--:B------:R-:W-:Y:S02]  /*14c0*/  ISETP.GE.AND P1, PT, R2.reuse, R7.reuse, PT ;  /* 0x000000070200720c */ /* 0x0c0fe40003f26270 */
[----:B------:R-:W-:-:S02]  /*14d0*/  ISETP.GT.AND P6, PT, R2, R7, PT ;  /* 0x000000070200720c */ /* 0x000fc40003fc4270 */
[----:B------:R-:W-:Y:S02]  /*14e0*/  FSEL R32, R32, -INF , P4 ;  /* 0xff80000020207808 */ /* 0x000fe40002000000 */
[----:B------:R-:W-:Y:S02]  /*14f0*/  FSEL R38, R38, -INF , P4 ;  /* 0xff80000026267808 */ /* 0x000fe40002000000 */
[----:B------:R-:W-:Y:S02]  /*1500*/  ISETP.GE.AND P4, PT, R0, R5, PT ;  /* 0x000000050000720c */ /* 0x000fe40003f86270 */
[----:B------:R-:W-:Y:S02]  /*1510*/  IADD3 R5, R7, 0x31, RZ ;  /* 0x0000003107057810 */ /* 0x000fe40007ffe0ff */
[----:B------:R-:W-:Y:S02]  /*1520*/  FSEL R26, R26, -INF , P1 ;  /* 0xff8000001a1a7808 */ /* 0x000fe40000800000 */
[----:B------:R-:W-:-:S02]  /*1530*/  FSEL R27, R27, -INF , P6 ;  /* 0xff8000001b1b7808 */ /* 0x000fc40003000000 */
[----:B------:R-:W-:Y:S02]  /*1540*/  ISETP.GE.AND P1, PT, R0, R5, PT ;  /* 0x000000050000720c */ /* 0x000fe40003f26270 */
[----:B------:R-:W-:Y:S02]  /*1550*/  FMNMX R5, R26, R27, !PT ;  /* 0x0000001b1a057209 */ /* 0x000fe40007800000 */
[----:B------:R-:W-:Y:S02]  /*1560*/  FSEL R29, R29, -INF , P3 ;  /* 0xff8000001d1d7808 */ /* 0x000fe40001800000 */
[----:B------:R-:W-:Y:S02]  /*1570*/  FMNMX R4, R30, R5, !PT ;  /* 0x000000051e047209 */ /* 0x000fe40007800000 */
[----:B------:R-:W-:Y:S02]  /*1580*/  FSEL R35, R35, -INF , P3 ;  /* 0xff80000023237808 */ /* 0x000fe40001800000 */
[----:B------:R-:W-:Y:S01]  /*1590*/  ISETP.GE.AND P3, PT, R0, R3, PT ;  /* 0x000000030000720c */ /* 0x000fe20003f66270 */
[----:B------:R-:W-:Y:S01]  /*15a0*/  VIADD R3, R7, 0x29 ;  /* 0x0000002907037836 */ /* 0x000fe20000000000 */
[----:B------:R-:W-:-:S02]  /*15b0*/  FMNMX R5, R31, R4, !PT ;  /* 0x000000041f057209 */ /* 0x000fc40007800000 */
[----:B------:R-:W-:Y:S02]  /*15c0*/  FSEL R33, R33, -INF , P5 ;  /* 0xff80000021217808 */ /* 0x000fe40002800000 */
[----:B------:R-:W-:Y:S02]  /*15d0*/  FMNMX R4, R34, R5, !PT ;  /* 0x0000000522047209 */ /* 0x000fe40007800000 */
[----:B------:R-:W-:Y:S02]  /*15e0*/  FSEL R39, R39, -INF , P5 ;  /* 0xff80000027277808 */ /* 0x000fe40002800000 */
[----:B------:R-:W-:Y:S01]  /*15f0*/  ISETP.GE.AND P5, PT, R0, R3, PT ;  /* 0x000000030000720c */ /* 0x000fe20003fa6270 */
[----:B------:R-:W-:Y:S01]  /*1600*/  VIADD R3, R7, 0x30 ;  /* 0x0000003007037836 */ /* 0x000fe20000000000 */
[----:B------:R-:W-:Y:S02]  /*1610*/  FMNMX R5, R35, R4, !PT ;  /* 0x0000000423057209 */ /* 0x000fe40007800000 */
[----:B------:R-:W-:-:S02]  /*1620*/  FSEL R40, R40, -INF , P2 ;  /* 0xff80000028287808 */ /* 0x000fc40001000000 */
[----:B------:R-:W-:Y:S01]  /*1630*/  ISETP.GE.AND P6, PT, R0, R3, PT ;  /* 0x000000030000720c */ /* 0x000fe20003fc6270 */
[----:B------:R-:W-:Y:S01]  /*1640*/  VIADD R3, R7, 0x38 ;  /* 0x0000003807037836 */ /* 0x000fe20000000000 */
[----:B------:R-:W-:Y:S02]  /*1650*/  FMNMX R4, R38, R5, !PT ;  /* 0x0000000526047209 */ /* 0x000fe40007800000 */
[----:B------:R-:W-:Y:S02]  /*1660*/  FSEL R46, R46, -INF , P2 ;  /* 0xff8000002e2e7808 */ /* 0x000fe40001000000 */
[----:B------:R-:W-:Y:S02]  /*1670*/  FMNMX R5, R39, R4, !PT ;  /* 0x0000000427057209 */ /* 0x000fe40007800000 */
[----:B------:R-:W-:Y:S02]  /*1680*/  ISETP.GE.AND P2, PT, R0, R3, PT ;  /* 0x000000030000720c */ /* 0x000fe40003f46270 */
[----:B------:R-:W-:-:S02]  /*1690*/  IADD3 R3, R7, 0x39, RZ ;  /* 0x0000003907037810 */ /* 0x000fc40007ffe0ff */
[----:B------:R-:W-:Y:S02]  /*16a0*/  FMNMX R4, R42, R5, !PT ;  /* 0x000000052a047209 */ /* 0x000fe40007800000 */
[----:B------:R-:W-:Y:S02]  /*16b0*/  FSEL R41, R41, -INF , P3 ;  /* 0xff80000029297808 */ /* 0x000fe40001800000 */
[----:B------:R-:W-:Y:S02]  /*16c0*/  FSEL R47, R47, -INF , P3 ;  /* 0xff8000002f2f7808 */ /* 0x000fe40001800000 */
[----:B------:R-:W-:Y:S01]  /*16d0*/  ISETP.GE.AND P3, PT, R0, R3, PT ;  /* 0x000000030000720c */ /* 0x000fe20003f66270 */
[----:B------:R-:W-:Y:S01]  /*16e0*/  VIADD R3, R7, 0x40 ;  /* 0x0000004007037836 */ /* 0x000fe20000000000 */
[----:B------:R-:W-:Y:S02]  /*16f0*/  FMNMX R5, R43, R4, !PT ;  /* 0x000000042b057209 */ /* 0x000fe40007800000 */
[----:B------:R-:W-:-:S02]  /*1700*/  FSEL R44, R44, -INF , P4 ;  /* 0xff8000002c2c7808 */ /* 0x000fc40002000000 */
[----:B------:R-:W-:Y:S02]  /*1710*/  FSEL R50, R50, -INF , P4 ;  /* 0xff80000032327808 */ /* 0x000fe40002000000 */
[----:B------:R-:W-:Y:S02]  /*1720*/  FMNMX R4, R46, R5, !PT ;  /* 0x000000052e047209 */ /* 0x000fe40007800000 */
[----:B------:R-:W-:Y:S02]  /*1730*/  ISETP.GE.AND P4, PT, R0, R3, PT ;  /* 0x000000030000720c */ /* 0x000fe40003f86270 */
[----:B------:R-:W-:Y:S02]  /*1740*/  IADD3 R3, R7, 0x41, RZ ;  /* 0x0000004107037810 */ /* 0x000fe40007ffe0ff */
[----:B------:R-:W-:Y:S02]  /*1750*/  FMNMX R5, R47, R4, !PT ;  /* 0x000000042f057209 */ /* 0x000fe40007800000 */
[----:B------:R-:W-:-:S02]  /*1760*/  FSEL R45, R45, -INF , P5 ;  /* 0xff8000002d2d7808 */ /* 0x000fc40002800000 */
[----:B------:R-:W-:Y:S02]  /*1770*/  FSEL R51, R51, -INF , P5 ;  /* 0xff80000033337808 */ /* 0x000fe40002800000 */
[----:B------:R-:W-:Y:S01]  /*1780*/  ISETP.GE.AND P5, PT, R0, R3, PT ;  /* 0x000000030000720c */ /* 0x000fe20003fa6270 */
[----:B------:R-:W-:Y:S01]  /*1790*/  VIADD R3, R7, 0x48 ;  /* 0x0000004807037836 */ /* 0x000fe20000000000 */
[----:B------:R-:W-:Y:S02]  /*17a0*/  FMNMX R4, R50, R5, !PT ;  /* 0x0000000532047209 */ /* 0x000fe40007800000 */
[----:B------:R-:W-:Y:S02]  /*17b0*/  FMNMX R5, R24, R25, !PT ;  /* 0x0000001918057209 */ /* 0x000fe40007800000 */
[----:B------:R-:W-:Y:S02]  /*17c0*/  FSEL R48, R48, -INF , P6 ;  /* 0xff80000030307808 */ /* 0x000fe40003000000 */
[----:B------:R-:W-:-:S02]  /*17d0*/  FSEL R54, R54, -INF , P6 ;  /* 0xff80000036367808 */ /* 0x000fc40003000000 */
[----:B------:R-:W-:Y:S02]  /*17e0*/  ISETP.GE.AND P6, PT, R0, R3, PT ;  /* 0x000000030000720c */ /* 0x000fe40003fc6270 */
[----:B------:R-:W-:Y:S02]  /*17f0*/  FMNMX R11, R51, R4, !PT ;  /* 0x00000004330b7209 */ /* 0x000fe40007800000 */
[----:B------:R-:W-:Y:S02]  /*1800*/  IADD3 R3, R7, 0x49, RZ ;  /* 0x0000004907037810 */ /* 0x000fe40007ffe0ff */
[----:B------:R-:W-:Y:S02]  /*1810*/  FMNMX R4, R28, R5, !PT ;  /* 0x000000051c047209 */ /* 0x000fe40007800000 */
[----:B------:R-:W-:Y:S02]  /*1820*/  FSEL R49, R49, -INF , P1 ;  /* 0xff80000031317808 */ /* 0x000fe40000800000 */
[----:B------:R-:W-:-:S02]  /*1830*/  FSEL R55, R55, -INF , P1 ;  /* 0xff80000037377808 */ /* 0x000fc40000800000 */
[----:B------:R-:W-:Y:S01]  /*1840*/  ISETP.GE.AND P1, PT, R0, R3, PT ;  /* 0x000000030000720c */ /* 0x000fe20003f26270 */
[----:B------:R-:W-:Y:S01]  /*1850*/  VIADD R3, R7, 0x50 ;  /* 0x0000005007037836 */ /* 0x000fe20000000000 */
[----:B------:R-:W-:Y:S02]  /*1860*/  FMNMX R5, R29, R4, !PT ;  /* 0x000000041d057209 */ /* 0x000fe40007800000 */
[----:B------:R-:W-:Y:S02]  /*1870*/  FSEL R52, R52, -INF , P2 ;  /* 0xff80000034347808 */ /* 0x000fe40001000000 */
[----:B------:R-:W-:Y:S02]  /*1880*/  FMNMX R4, R32, R5, !PT ;  /* 0x0000000520047209 */ /* 0x000fe40007800000 */
[----:B------:R-:W-:Y:S02]  /*1890*/  FSEL R58, R58, -INF , P2 ;  /* 0xff8000003a3a7808 */ /* 0x000fe40001000000 */
[----:B------:R-:W-:-:S02]  /*18a0*/  ISETP.GE.AND P2, PT, R0, R3, PT ;  /* 0x000000030000720c */ /* 0x000fc40003f46270 */
[----:B------:R-:W-:Y:S02]  /*18b0*/  FMNMX R6, R54, R11, !PT ;  /* 0x0000000b36067209 */ /* 0x000fe40007800000 */
[----:B------:R-:W-:Y:S02]  /*18c0*/  IADD3 R3, R7, 0x51, RZ ;  /* 0x0000005107037810 */ /* 0x000fe40007ffe0ff */
[----:B------:R-:W-:Y:S02]  /*18d0*/  FMNMX R5, R33, R4, !PT ;  /* 0x0000000421057209 */ /* 0x000fe40007800000 */
[----:B------:R-:W-:Y:S02]  /*18e0*/  FSEL R53, R53, -INF , P3 ;  /* 0xff80000035357808 */ /* 0x000fe40001800000 */
[----:B------:R-:W-:Y:S02]  /*18f0*/  FSEL R59, R59, -INF , P3 ;  /* 0xff8000003b3b7808 */ /* 0x000fe40001800000 */
[----:B------:R-:W-:-:S02]  /*1900*/  FMNMX R11, R55, R6, !PT ;  /* 0x00000006370b7209 */ /* 0x000fc40007800000 */
[----:B------:R-:W-:Y:S01]  /*1910*/  ISETP.GE.AND P3, PT, R0, R3, PT ;  /* 0x000000030000720c */ /* 0x000fe20003f66270 */
[----:B------:R-:W-:Y:S01]  /*1920*/  VIADD R3, R7, 0x58 ;  /* 0x0000005807037836 */ /* 0x000fe20000000000 */
[----:B------:R-:W-:Y:S02]  /*1930*/  FMNMX R4, R36, R5, !PT ;  /* 0x0000000524047209 */ /* 0x000fe40007800000 */
[----:B------:R-:W-:Y:S02]  /*1940*/  FMNMX R6, R58, R11, !PT ;  /* 0x0000000b3a067209 */ /* 0x000fe40007800000 */
[----:B------:R-:W-:Y:S02]  /*1950*/  FSEL R56, R56, -INF , P4 ;  /* 0xff80000038387808 */ /* 0x000fe40002000000 */
[----:B------:R-:W-:Y:S02]  /*1960*/  FSEL R62, R62, -INF , P4 ;  /* 0xff8000003e3e7808 */ /* 0x000fe40002000000 */
[----:B------:R-:W-:-:S02]  /*1970*/  FMNMX R5, R37, R4, !PT ;  /* 0x0000000425057209 */ /* 0x000fc40007800000 */
[----:B------:R-:W-:Y:S02]  /*1980*/  ISETP.GE.AND P4, PT, R0, R3, PT ;  /* 0x000000030000720c */ /* 0x000fe40003f86270 */
[----:B------:R-:W-:Y:S02]  /*1990*/  IADD3 R3, R7, 0x59, RZ ;  /* 0x0000005907037810 */ /* 0x000fe40007ffe0ff */
[----:B------:R-:W-:Y:S02]  /*19a0*/  FMNMX R11, R59, R6, !PT ;  /* 0x000000063b0b7209 */ /* 0x000fe40007800000 */
[----:B------:R-:W-:Y:S02]  /*19b0*/  FMNMX R4, R40, R5, !PT ;  /* 0x0000000528047209 */ /* 0x000fe40007800000 */
[----:B------:R-:W-:Y:S02]  /*19c0*/  FSEL R57, R57, -INF , P5 ;  /* 0xff80000039397808 */ /* 0x000fe40002800000 */
[----:B------:R-:W-:-:S02]  /*19d0*/  FSEL R63, R63, -INF , P5 ;  /* 0xff8000003f3f7808 */ /* 0x000fc40002800000 */
[----:B------:R-:W-:Y:S01]  /*19e0*/  ISETP.GE.AND P5, PT, R0, R3, PT ;  /* 0x000000030000720c */ /* 0x000fe20003fa6270 */
[----:B------:R-:W-:Y:S01]  /*19f0*/  VIADD R3, R7, 0x60 ;  /* 0x0000006007037836 */ /* 0x000fe20000000000 */
[----:B------:R-:W-:Y:S02]  /*1a00*/  FMNMX R6, R62, R11, !PT ;  /* 0x0000000b3e067209 */ /* 0x000fe40007800000 */
[----:B------:R-:W-:Y:S02]  /*1a10*/  FMNMX R5, R41, R4, !PT ;  /* 0x0000000429057209 */ /* 0x000fe40007800000 */
[----:B------:R-:W-:Y:S02]  /*1a20*/  FSEL R66, R66, -INF , P6 ;  /* 0xff80000042427808 */ /* 0x000fe40003000000 */
[----:B------:R-:W-:Y:S02]  /*1a30*/  FMNMX R11, R63, R6, !PT ;  /* 0x000000063f0b7209 */ /* 0x000fe40007800000 */
[----:B------:R-:W-:-:S02]  /*1a40*/  FSEL R60, R60, -INF , P6 ;  /* 0xff8000003c3c7808 */ /* 0x000fc40003000000 */
[----:B------:R-:W-:Y:S02]  /*1a50*/  ISETP.GE.AND P6, PT, R0, R3, PT ;  /* 0x000000030000720c */ /* 0x000fe40003fc6270 */
[----:B------:R-:W-:Y:S02]  /*1a60*/  FMNMX R4, R44, R5, !PT ;  /* 0x000000052c047209 */ /* 0x000fe40007800000 */
[----:B------:R-:W-:Y:S02]  /*1a70*/  IADD3 R3, R7, 0x61, RZ ;  /* 0x0000006107037810 */ /* 0x000fe40007ffe0ff */
[----:B------:R-:W-:Y:S02]  /*1a80*/  FSEL R67, R67, -INF , P1 ;  /* 0xff80000043437808 */ /* 0x000fe40000800000 */
[----:B------:R-:W-:Y:S02]  /*1a90*/  FMNMX R6, R66, R11, !PT ;  /* 0x0000000b42067209 */ /* 0x000fe40007800000 */
[----:B------:R-:W-:-:S02]  /*1aa0*/  FSEL R61, R61, -INF , P1 ;  /* 0xff8000003d3d7808 */ /* 0x000fc40000800000 */
[----:B------:R-:W-:Y:S02]  /*1ab0*/  FMNMX R5, R45, R4, !PT ;  /* 0x000000042d057209 */ /* 0x000fe40007800000 */
[----:B------:R-:W-:Y:S01]  /*1ac0*/  ISETP.GE.AND P1, PT, R0, R3, PT ;  /* 0x000000030000720c */ /* 0x000fe20003f26270 */
[----:B------:R-:W-:Y:S01]  /*1ad0*/  VIADD R3, R7, 0x68 ;  /* 0x0000006807037836 */ /* 0x000fe20000000000 */
[----:B------:R-:W-:Y:S02]  /*1ae0*/  FSEL R70, R70, -INF , P2 ;  /* 0xff80000046467808 */ /* 0x000fe40001000000 */
[----:B------:R-:W-:Y:S02]  /*1af0*/  FMNMX R11, R67, R6, !PT ;  /* 0x00000006430b7209 */ /* 0x000fe40007800000 */
        /* <DEDUP_REMOVED lines=8> */
[----:B------:R-:W-:Y:S02]  /*1b80*/  FMNMX R11, R71, R6, !PT ;  /* 0x00000006470b7209 */ /* 0x000fe40007800000 */
[----:B------:R-:W-:Y:S02]  /*1b90*/  FSEL R65, R65, -INF , P3 ;  /* 0xff80000041417808 */ /* 0x000fe40001800000 */
[----:B------:R-:W-:Y:S01]  /*1ba0*/  ISETP.GE.AND P3, PT, R0, R3, PT ;  /* 0x000000030000720c */ /* 0x000fe20003f66270 */
[----:B------:R-:W-:Y:S01]  /*1bb0*/  VIADD R3, R7, 0x70 ;  /* 0x0000007007037836 */ /* 0x000fe20000000000 */
[----:B------:R-:W-:Y:S02]  /*1bc0*/  FMNMX R4, R52, R5, !PT ;  /* 0x0000000534047209 */ /* 0x000fe40007800000 */
[----:B------:R-:W-:Y:S02]  /*1bd0*/  FSEL R75, R75, -INF , P5 ;  /* 0xff8000004b4b7808 */ /* 0x000fe40002800000 */
[----:B------:R-:W-:-:S02]  /*1be0*/  FMNMX R6, R74, R11, !PT ;  /* 0x0000000b4a067209 */ /* 0x000fc40007800000 */
[----:B------:R-:W-:Y:S02]  /*1bf0*/  FMNMX R5, R53, R4, !PT ;  /* 0x0000000435057209 */ /* 0x000fe40007800000 */
[----:B------:R-:W-:Y:S02]  /*1c00*/  FSEL R68, R68, -INF , P4 ;  /* 0xff80000044447808 */ /* 0x000fe40002000000 */
[----:B------:R-:W-:Y:S02]  /*1c10*/  FSEL R78, R78, -INF , P6 ;  /* 0xff8000004e4e7808 */ /* 0x000fe40003000000 */
[----:B------:R-:W-:Y:S02]  /*1c20*/  FMNMX R11, R75, R6, !PT ;  /* 0x000000064b0b7209 */ /* 0x000fe40007800000 */
[----:B------:R-:W-:Y:S02]  /*1c30*/  ISETP.GE.AND P4, PT, R0, R3, PT ;  /* 0x000000030000720c */ /* 0x000fe40003f86270 */
[----:B------:R-:W-:-:S02]  /*1c40*/  IADD3 R3, R7, 0x71, RZ ;  /* 0x0000007107037810 */ /* 0x000fc40007ffe0ff */
[----:B------:R-:W-:Y:S02]  /*1c50*/  FMNMX R4, R56, R5, !PT ;  /* 0x0000000538047209 */ /* 0x000fe40007800000 */
[----:B------:R-:W-:Y:S02]  /*1c60*/  FSEL R79, R79, -INF , P1 ;  /* 0xff8000004f4f7808 */ /* 0x000fe40000800000 */
[----:B------:R-:W-:Y:S02]  /*1c70*/  FMNMX R6, R78, R11, !PT ;  /* 0x0000000b4e067209 */ /* 0x000fe40007800000 */
[----:B------:R-:W-:Y:S02]  /*1c80*/  FSEL R69, R69, -INF , P5 ;  /* 0xff80000045457808 */ /* 0x000fe40002800000 */
[----:B------:R-:W-:Y:S02]  /*1c90*/  ISETP.GE.AND P5, PT, R0, R3, PT ;  /* 0x000000030000720c */ /* 0x000fe40003fa6270 */
[----:B------:R-:W-:-:S02]  /*1ca0*/  FMNMX R3, R57, R4, !PT ;  /* 0x0000000439037209 */ /* 0x000fc40007800000 */
[----:B------:R-:W-:Y:S02]  /*1cb0*/  FSEL R82, R82, -INF , P2 ;  /* 0xff80000052527808 */ /* 0x000fe40001000000 */
[----:B------:R-:W-:Y:S02]  /*1cc0*/  FMNMX R11, R79, R6, !PT ;  /* 0x000000064f0b7209 */ /* 0x000fe40007800000 */
[----:B------:R-:W-:Y:S02]  /*1cd0*/  FMNMX R4, R60, R3, !PT ;  /* 0x000000033c047209 */ /* 0x000fe40007800000 */
[----:B------:R-:W-:Y:S02]  /*1ce0*/  FSEL R83, R83, -INF , P3 ;  /* 0xff80000053537808 */ /* 0x000fe40001800000 */
[----:B------:R-:W-:Y:S02]  /*1cf0*/  FMNMX R6, R82, R11, !PT ;  /* 0x0000000b52067209 */ /* 0x000fe40007800000 */
[----:B------:R-:W-:-:S02]  /*1d00*/  FMNMX R3, R61, R4, !PT ;  /* 0x000000043d037209 */ /* 0x000fc40007800000 */
[----:B------:R-:W-:Y:S02]  /*1d10*/  FSEL R86, R86, -INF , P4 ;  /* 0xff80000056567808 */ /* 0x000fe40002000000 */
[----:B------:R-:W-:Y:S02]  /*1d20*/  FMNMX R5, R83, R6, !PT ;  /* 0x0000000653057209 */ /* 0x000fe40007800000 */
[----:B------:R-:W-:Y:S02]  /*1d30*/  FMNMX R4, R64, R3, !PT ;  /* 0x0000000340047209 */ /* 0x000fe40007800000 */
[----:B------:R-:W-:Y:S02]  /*1d40*/  FSEL R87, R87, -INF , P5 ;  /* 0xff80000057577808 */ /* 0x000fe40002800000 */
[----:B------:R-:W-:Y:S02]  /*1d50*/  FMNMX R6, R86, R5, !PT ;  /* 0x0000000556067209 */ /* 0x000fe40007800000 */
[----:B------:R-:W-:-:S02]  /*1d60*/  FMNMX R3, R65, R4, !PT ;  /* 0x0000000441037209 */ /* 0x000fc40007800000 */
[----:B------:R-:W-:Y:S02]  /*1d70*/  FMNMX R6, R87, R6, !PT ;  /* 0x0000000657067209 */ /* 0x000fe40007800000 */
[----:B------:R-:W-:Y:S02]  /*1d80*/  FMNMX R4, R68, R3, !PT ;  /* 0x0000000344047209 */ /* 0x000fe40007800000 */
[----:B------:R-:W-:Y:S01]  /*1d90*/  FSEL R72, R72, -INF , P6 ;  /* 0xff80000048487808 */ /* 0x000fe20003000000 */
[----:B------:R-:W1:Y:S01]  /*1da0*/  SHFL.BFLY PT, R11, R6, 0x1, 0x1f ;  /* 0x0c201f00060b7f89 */ /* 0x000e6200000e0000 */
[----:B------:R-:W-:Y:S02]  /*1db0*/  FMNMX R3, R69, R4, !PT ;  /* 0x0000000445037209 */ /* 0x000fe40007800000 */
[----:B------:R-:W-:Y:S02]  /*1dc0*/  FSEL R73, R73, -INF , P1 ;  /* 0xff80000049497808 */ /* 0x000fe40000800000 */
[----:B------:R-:W-:Y:S01]  /*1dd0*/  FMNMX R4, R72, R3, !PT ;  /* 0x0000000348047209 */ /* 0x000fe20007800000 */
[----:B------:R-:W-:Y:S01]  /*1de0*/  VIADD R3, R7, 0x78 ;  /* 0x0000007807037836 */ /* 0x000fe20000000000 */
[----:B------:R-:W-:-:S02]  /*1df0*/  FSEL R76, R76, -INF , P2 ;  /* 0xff8000004c4c7808 */ /* 0x000fc40001000000 */
[----:B------:R-:W-:Y:S02]  /*1e00*/  FMNMX R5, R73, R4, !PT ;  /* 0x0000000449057209 */ /* 0x000fe40007800000 */
[----:B------:R-:W-:Y:S02]  /*1e10*/  FSEL R77, R77, -INF , P3 ;  /* 0xff8000004d4d7808 */ /* 0x000fe40001800000 */
[----:B------:R-:W-:Y:S02]  /*1e20*/  FMNMX R4, R76, R5, !PT ;  /* 0x000000054c047209 */ /* 0x000fe40007800000 */
[----:B------:R-:W-:Y:S02]  /*1e30*/  FSEL R80, R80, -INF , P4 ;  /* 0xff80000050507808 */ /* 0x000fe40002000000 */
[----:B------:R-:W-:Y:S02]  /*1e40*/  FMNMX R5, R77, R4, !PT ;  /* 0x000000044d057209 */ /* 0x000fe40007800000 */
[----:B------:R-:W-:-:S02]  /*1e50*/  ISETP.GE.AND P1, PT, R0, R3, PT ;  /* 0x000000030000720c */ /* 0x000fc40003f26270 */
[----:B------:R-:W-:Y:S02]  /*1e60*/  IADD3 R3, R7, 0x79, RZ ;  /* 0x0000007907037810 */ /* 0x000fe40007ffe0ff */
[----:B------:R-:W-:Y:S02]  /*1e70*/  FSEL R81, R81, -INF , P5 ;  /* 0xff80000051517808 */ /* 0x000fe40002800000 */
[----:B------:R-:W-:Y:S02]  /*1e80*/  FMNMX R4, R80, R5, !PT ;  /* 0x0000000550047209 */ /* 0x000fe40007800000 */
[----:B-1----:R-:W-:Y:S02]  /*1e90*/  FMNMX R11, R6, R11, !PT ;  /* 0x0000000b060b7209 */ /* 0x002fe40007800000 */
[----:B------:R-:W-:Y:S02]  /*1ea0*/  ISETP.GE.AND P2, PT, R0, R3, PT ;  /* 0x000000030000720c */ /* 0x000fe40003f46270 */
[----:B------:R-:W-:Y:S01]  /*1eb0*/  FSEL R84, R84, -INF , P1 ;  /* 0xff80000054547808 */ /* 0x000fe20000800000 */
[----:B------:R-:W1:Y:S01]  /*1ec0*/  SHFL.BFLY PT, R6, R11, 0x2, 0x1f ;  /* 0x0c401f000b067f89 */ /* 0x000e6200000e0000 */
[----:B------:R-:W-:-:S02]  /*1ed0*/  FMNMX R3, R81, R4, !PT ;  /* 0x0000000451037209 */ /* 0x000fc40007800000 */
[----:B------:R-:W-:Y:S02]  /*1ee0*/  FSEL R85, R85, -INF , P2 ;  /* 0xff80000055557808 */ /* 0x000fe40001000000 */
[----:B------:R-:W-:-:S04]  /*1ef0*/  FMNMX R4, R84, R3, !PT ;  /* 0x0000000354047209 */ /* 0x000fc80007800000 */
[----:B------:R-:W-:-:S05]  /*1f00*/  FMNMX R4, R85, R4, !PT ;  /* 0x0000000455047209 */ /* 0x000fca0007800000 */
[----:B------:R-:W2:Y:S01]  /*1f10*/  SHFL.BFLY PT, R3, R4, 0x1, 0x1f ;  /* 0x0c201f0004037f89 */ /* 0x000ea200000e0000 */
[----:B-1----:R-:W-:-:S04]  /*1f20*/  FMNMX R6, R11, R6, !PT ;  /* 0x000000060b067209 */ /* 0x002fc80007800000 */
[----:B------:R-:W-:-:S04]  /*1f30*/  FSETP.NEU.AND P1, PT, R6, -INF , PT ;  /* 0xff8000000600780b */ /* 0x000fc80003f2d000 */
[----:B------:R-:W-:-:S05]  /*1f40*/  FSEL R5, R6, RZ, P1 ;  /* 0x000000ff06057208 */ /* 0x000fca0000800000 */
[----:B------:R-:W-:Y:S01]  /*1f50*/  FMUL R10, R5, UR6 ;  /* 0x00000006050a7c20 */ /* 0x000fe20008400000 */
[----:B--2---:R-:W-:Y:S01]  /*1f60*/  FMNMX R3, R4, R3, !PT ;  /* 0x0000000304037209 */ /* 0x004fe20007800000 */
[----:B------:R-:W-:Y:S02]  /*1f70*/  ULDC UR6, c[0x0][0x604] ;  /* 0x0001810000067ab9 */ /* 0x000fe40000000800 */
[--C-:B------:R-:W-:Y:S01]  /*1f80*/  FFMA R11, R26, UR6, -R10.reuse ;  /* 0x000000061a0b7c23 */ /* 0x100fe2000800080a */
[----:B------:R-:W-:Y:S01]  /*1f90*/  ULDC UR6, c[0x0][0x604] ;  /* 0x0001810000067ab9 */ /* 0x000fe20000000800 */
[----:B------:R-:W1:Y:S01]  /*1fa0*/  SHFL.BFLY PT, R4, R3, 0x2, 0x1f ;  /* 0x0c401f0003047f89 */ /* 0x000e6200000e0000 */
[--C-:B------:R-:W-:Y:S01]  /*1fb0*/  FFMA R12, R27, UR6, -R10.reuse ;  /* 0x000000061b0c7c23 */ /* 0x100fe2000800080a */
[----:B------:R-:W-:Y:S01]  /*1fc0*/  ULDC UR6, c[0x0][0x604] ;  /* 0x0001810000067ab9 */ /* 0x000fe20000000800 */
[----:B------:R-:W-:Y:S01]  /*1fd0*/  FSETP.GEU.AND P1, PT, R11, -126, PT ;  /* 0xc2fc00000b00780b */ /* 0x000fe20003f2e000 */
        /* <DEDUP_REMOVED lines=12> */
[----:B------:R-:W-:Y:S01]  /*20a0*/  @!P1 FMUL R11, R11, 0.5 ;  /* 0x3f0000000b0b9820 */ /* 0x000fe20000400000 */
[--C-:B------:R-:W-:Y:S01]  /*20b0*/  FFMA R31, R38, UR6, -R10.reuse ;  /* 0x00000006261f7c23 */ /* 0x100fe2000800080a */
[----:B------:R-:W-:Y:S01]  /*20c0*/  ULDC UR6, c[0x0][0x604] ;  /* 0x0001810000067ab9 */ /* 0x000fe20000000800 */
[----:B------:R-:W-:Y:S01]  /*20d0*/  @!P4 FMUL R12, R12, 0.5 ;  /* 0x3f0000000c0cc820 */ /* 0x000fe20000400000 */
[--C-:B------:R-:W-:Y:S01]  /*20e0*/  FFMA R18, R39, UR6, -R10.reuse ;  /* 0x0000000627127c23 */ /* 0x100fe2000800080a */
[----:B------:R-:W-:Y:S01]  /*20f0*/  ULDC UR6, c[0x0][0x604] ;  /* 0x0001810000067ab9 */ /* 0x000fe20000000800 */
[----:B------:R-:W2:Y:S01]  /*2100*/  MUFU.EX2 R11, R11 ;  /* 0x0000000b000b7308 */ /* 0x000ea20000000800 */
[----:B------:R-:W-:Y:S01]  /*2110*/  @!P3 FMUL R27, R27, 0.5 ;  /* 0x3f0000001b1bb820 */ /* 0x000fe20000400000 */
[----:B-1----:R-:W-:Y:S01]  /*2120*/  FMNMX R5, R3, R4, !PT ;  /* 0x0000000403057209 */ /* 0x002fe20007800000 */
[----:B------:R-:W-:Y:S01]  /*2130*/  @!P2 FMUL R14, R14, 0.5 ;  /* 0x3f0000000e0ea820 */ /* 0x000fe20000400000 */
[--C-:B------:R-:W-:Y:S01]  /*2140*/  FFMA R15, R42, UR6, -R10.reuse ;  /* 0x000000062a0f7c23 */ /* 0x100fe2000800080a */
[----:B------:R-:W-:Y:S01]  /*2150*/  ULDC UR6, c[0x0][0x604] ;  /* 0x0001810000067ab9 */ /* 0x000fe20000000800 */
[----:B------:R-:W-:Y:S01]  /*2160*/  FSETP.NEU.AND P5, PT, R5, -INF , PT ;  /* 0xff8000000500780b */ /* 0x000fe20003fad000 */
[----:B------:R-:W-:Y:S01]  /*2170*/  @!P6 FMUL R13, R13, 0.5 ;  /* 0x3f0000000d0de820 */ /* 0x000fe20000400000 */
[----:B------:R-:W1:Y:S01]  /*2180*/  MUFU.EX2 R12, R12 ;  /* 0x0000000c000c7308 */ /* 0x000e620000000800 */
[--C-:B------:R-:W-:Y:S01]  /*2190*/  FFMA R20, R43, UR6, -R10.reuse ;  /* 0x000000062b147c23 */ /* 0x100fe2000800080a */
[----:B------:R-:W-:Y:S01]  /*21a0*/  FSEL R3, R5, RZ, P5 ;  /* 0x000000ff05037208 */ /* 0x000fe20002800000 */
[----:B------:R-:W-:Y:S01]  /*21b0*/  ULDC UR6, c[0x0][0x604] ;  /* 0x0001810000067ab9 */ /* 0x000fe20000000800 */
[----:B------:R-:W-:Y:S01]  /*21c0*/  FSETP.GEU.AND P5, PT, R16, -126, PT ;  /* 0xc2fc00001000780b */ /* 0x000fe20003fae000 */
[----:B------:R-:W-:Y:S01]  /*21d0*/  FFMA R35, R46, UR6, -R10 ;  /* 0x000000062e237c23 */ /* 0x000fe2000800080a */
[----:B------:R-:W-:-:S02]  /*21e0*/  ULDC UR6, c[0x0][0x604] ;  /* 0x0001810000067ab9 */ /* 0x000fc40000000800 */
[----:B------:R-:W3:Y:S01]  /*21f0*/  MUFU.EX2 R13, R13 ;  /* 0x0000000d000d7308 */ /* 0x000ee20000000800 */
[----:B--2---:R-:W-:Y:S01]  /*2200*/  @!P1 FMUL R11, R11, R11 ;  /* 0x0000000b0b0b9220 */ /* 0x004fe20000400000 */
[----:B------:R-:W-:Y:S01]  /*2210*/  FSETP.GEU.AND P1, PT, R31, -126, PT ;  /* 0xc2fc00001f00780b */ /* 0x000fe20003f2e000 */
[--C-:B------:R-:W-:Y:S01]  /*2220*/  FFMA R22, R47, UR6, -R10.reuse ;  /* 0x000000062f167c23 */ /* 0x100fe2000800080a */
[----:B------:R-:W-:Y:S02]  /*2230*/  ULDC UR6, c[0x0][0x604] ;  /* 0x0001810000067ab9 */ /* 0x000fe40000000800 */
[--C-:B------:R-:W-:Y:S01]  /*2240*/  FFMA R17, R50, UR6, -R10.reuse ;  /* 0x0000000632117c23 */ /* 0x100fe2000800080a */
[----:B------:R-:W-:Y:S01]  /*2250*/  ULDC UR6, c[0x0][0x604] ;  /* 0x0001810000067ab9 */ /* 0x000fe20000000800 */
[----:B------:R-:W2:Y:S01]  /*2260*/  MUFU.EX2 R14, R14 ;  /* 0x0000000e000e7308 */ /* 0x000ea20000000800 */
[----:B------:R-:W-:Y:S01]  /*2270*/  @!P5 FMUL R16, R16, 0.5 ;  /* 0x3f0000001010d820 */ /* 0x000fe20000400000 */
[----:B-1----:R-:W-:Y:S01]  /*2280*/  @!P4 FMUL R12, R12, R12 ;  /* 0x0000000c0c0cc220 */ /* 0x002fe20000400000 */
[----:B------:R-:W-:Y:S01]  /*2290*/  FSETP.GEU.AND P4, PT, R18, -126, PT ;  /* 0xc2fc00001200780b */ /* 0x000fe20003f8e000 */
[----:B------:R-:W-:Y:S01]  /*22a0*/  FFMA R26, R51, UR6, -R10 ;  /* 0x00000006331a7c23 */ /* 0x000fe2000800080a */
[----:B------:R-:W-:-:S02]  /*22b0*/  ULDC UR6, c[0x0][0x604] ;  /* 0x0001810000067ab9 */ /* 0x000fc40000000800 */
[----:B------:R-:W-:Y:S01]  /*22c0*/  @!P1 FMUL R31, R31, 0.5 ;  /* 0x3f0000001f1f9820 */ /* 0x000fe20000400000 */
[----:B------:R-:W1:Y:S01]  /*22d0*/  MUFU.EX2 R27, R27 ;  /* 0x0000001b001b7308 */ /* 0x000e620000000800 */
[----:B---3--:R-:W-:Y:S01]  /*22e0*/  @!P6 FMUL R13, R13, R13 ;  /* 0x0000000d0d0de220 */ /* 0x008fe20000400000 */
[----:B------:R-:W-:Y:S01]  /*22f0*/  FSETP.GEU.AND P6, PT, R35, -126, PT ;  /* 0xc2fc00002300780b */ /* 0x000fe20003fce000 */
[--C-:B------:R-:W-:Y:S01]  /*2300*/  FFMA R30, R54, UR6, -R10.reuse ;  /* 0x00000006361e7c23 */ /* 0x100fe2000800080a */
[----:B------:R-:W-:Y:S02]  /*2310*/  ULDC UR6, c[0x0][0x604] ;  /* 0x0001810000067ab9 */ /* 0x000fe40000000800 */
[--C-:B------:R-:W-:Y:S01]  /*2320*/  FFMA R39, R55, UR6, -R10.reuse ;  /* 0x0000000637277c23 */ /* 0x100fe2000800080a */
[----:B------:R-:W-:Y:S01]  /*2330*/  ULDC UR6, c[0x0][0x604] ;  /* 0x0001810000067ab9 */ /* 0x000fe20000000800 */
[----:B------:R-:W3:Y:S01]  /*2340*/  MUFU.EX2 R16, R16 ;  /* 0x0000001000107308 */ /* 0x000ee20000000800 */
[----:B--2---:R-:W-:Y:S01]  /*2350*/  @!P2 FMUL R14, R14, R14 ;  /* 0x0000000e0e0ea220 */ /* 0x004fe20000400000 */
[----:B------:R-:W-:Y:S01]  /*2360*/  FSETP.GEU.AND P2, PT, R20, -126, PT ;  /* 0xc2fc00001400780b */ /* 0x000fe20003f4e000 */
[----:B------:R-:W-:Y:S01]  /*2370*/  @!P4 FMUL R18, R18, 0.5 ;  /* 0x3f0000001212c820 */ /* 0x000fe20000400000 */
[----:B------:R-:W-:Y:S01]  /*2380*/  FFMA R58, R58, UR6, -R10 ;  /* 0x000000063a3a7c23 */ /* 0x000fe2000800080a */
[----:B------:R-:W-:-:S02]  /*2390*/  ULDC UR6, c[0x0][0x604] ;  /* 0x0001810000067ab9 */ /* 0x000fc40000000800 */
[----:B------:R-:W-:Y:S01]  /*23a0*/  @!P6 FMUL R35, R35, 0.5 ;  /* 0x3f0000002323e820 */ /* 0x000fe20000400000 */
[----:B------:R-:W2:Y:S01]  /*23b0*/  MUFU.EX2 R31, R31 ;  /* 0x0000001f001f7308 */ /* 0x000ea20000000800 */
[----:B-1----:R-:W-:Y:S01]  /*23c0*/  @!P3 FMUL R27, R27, R27 ;  /* 0x0000001b1b1bb220 */ /* 0x002fe20000400000 */
[----:B------:R-:W-:Y:S01]  /*23d0*/  FSETP.GEU.AND P3, PT, R15, -126, PT ;  /* 0xc2fc00000f00780b */ /* 0x000fe20003f6e000 */
[--C-:B------:R-:W-:Y:S01]  /*23e0*/  FFMA R59, R59, UR6, -R10.reuse ;  /* 0x000000063b3b7c23 */ /* 0x100fe2000800080a */
[----:B------:R-:W-:Y:S02]  /*23f0*/  ULDC UR6, c[0x0][0x604] ;  /* 0x0001810000067ab9 */ /* 0x000fe40000000800 */
[----:B------:R-:W-:Y:S01]  /*2400*/  FFMA R4, R62, UR6, -R10 ;  /* 0x000000063e047c23 */ /* 0x000fe2000800080a */
[----:B------:R-:W-:Y:S01]  /*2410*/  @!P2 FMUL R20, R20, 0.5 ;  /* 0x3f0000001414a820 */ /* 0x000fe20000400000 */
[----:B------:R-:W1:Y:S01]  /*2420*/  MUFU.EX2 R18, R18 ;  /* 0x0000001200127308 */ /* 0x000e620000000800 */
[----:B---3--:R-:W-:Y:S01]  /*2430*/  @!P5 FMUL R16, R16, R16 ;  /* 0x000000101010d220 */ /* 0x008fe20000400000 */
[----:B------:R-:W-:Y:S01]  /*2440*/  FSETP.GEU.AND P5, PT, R22, -126, PT ;  /* 0xc2fc00001600780b */ /* 0x000fe20003fae000 */
[----:B------:R-:W-:-:S02]  /*2450*/  ULDC UR6, c[0x0][0x604] ;  /* 0x0001810000067ab9 */ /* 0x000fc40000000800 */
[--C-:B------:R-:W-:Y:S01]  /*2460*/  FFMA R63, R63, UR6, -R10.reuse ;  /* 0x000000063f3f7c23 */ /* 0x100fe2000800080a */
[----:B------:R-:W-:Y:S01]  /*2470*/  ULDC UR6, c[0x0][0x604] ;  /* 0x0001810000067ab9 */ /* 0x000fe20000000800 */
[----:B------:R-:W-:Y:S01]  /*2480*/  @!P3 FMUL R15, R15, 0.5 ;  /* 0x3f0000000f0fb820 */ /* 0x000fe20000400000 */
[----:B------:R-:W3:Y:S01]  /*2490*/  MUFU.EX2 R35, R35 ;  /* 0x0000002300237308 */ /* 0x000ee20000000800 */
[----:B--2---:R-:W-:Y:S01]  /*24a0*/  @!P1 FMUL R31, R31, R31 ;  /* 0x0000001f1f1f9220 */ /* 0x004fe20000400000 */
[----:B------:R-:W-:Y:S01]  /*24b0*/  FSETP.GEU.AND P1, PT, R17, -126, PT ;  /* 0xc2fc00001100780b */ /* 0x000fe20003f2e000 */
[--C-:B------:R-:W-:Y:S01]  /*24c0*/  FFMA R19, R66, UR6, -R10.reuse ;  /* 0x0000000642137c23 */ /* 0x100fe2000800080a */
[----:B------:R-:W-:Y:S02]  /*24d0*/  ULDC UR6, c[0x0][0x604] ;  /* 0x0001810000067ab9 */ /* 0x000fe40000000800 */
[----:B------:R-:W-:Y:S01]  /*24e0*/  FFMA R67, R67, UR6, -R10 ;  /* 0x0000000643437c23 */ /* 0x000fe2000800080a */
[----:B------:R-:W-:Y:S01]  /*24f0*/  @!P5 FMUL R22, R22, 0.5 ;  /* 0x3f0000001616d820 */ /* 0x000fe20000400000 */
[----:B------:R-:W2:Y:S01]  /*2500*/  MUFU.EX2 R20, R20 ;  /* 0x0000001400147308 */ /* 0x000ea20000000800 */
[----:B-1----:R-:W-:Y:S01]  /*2510*/  @!P4 FMUL R18, R18, R18 ;  /* 0x000000121212c220 */ /* 0x002fe20000400000 */
[----:B------:R-:W-:Y:S01]  /*2520*/  FSETP.GEU.AND P4, PT, R26, -126, PT ;  /* 0xc2fc00001a00780b */ /* 0x000fe20003f8e000 */
[----:B------:R-:W-:-:S02]  /*2530*/  ULDC UR6, c[0x0][0x604] ;  /* 0x0001810000067ab9 */ /* 0x000fc40000000800 */
[--C-:B------:R-:W-:Y:S01]  /*2540*/  FFMA R21, R70, UR6, -R10.reuse ;  /* 0x0000000646157c23 */ /* 0x100fe2000800080a */
[----:B------:R-:W-:Y:S01]  /*2550*/  ULDC UR6, c[0x0][0x604] ;  /* 0x0001810000067ab9 */ /* 0x000fe20000000800 */
[----:B------:R-:W-:Y:S01]  /*2560*/  @!P1 FMUL R17, R17, 0.5 ;  /* 0x3f00000011119820 */ /* 0x000fe20000400000 */
[----:B------:R-:W1:Y:S01]  /*2570*/  MUFU.EX2 R15, R15 ;  /* 0x0000000f000f7308 */ /* 0x000e620000000800 */
[----:B---3--:R-:W-:Y:S01]  /*2580*/  @!P6 FMUL R35, R35, R35 ;  /* 0x000000232323e220 */ /* 0x008fe20000400000 */
[----:B------:R-:W-:Y:S01]  /*2590*/  FSETP.GEU.AND P6, PT, R58, -126, PT ;  /* 0xc2fc00003a00780b */ /* 0x000fe20003fce000 */
[----:B------:R-:W-:Y:S01]  /*25a0*/  FFMA R71, R71, UR6, -R10 ;  /* 0x0000000647477c23 */ /* 0x000fe2000800080a */
[----:B------:R-:W-:-:S03]  /*25b0*/  ULDC UR6, c[0x0][0x604] ;  /* 0x0001810000067ab9 */ /* 0x000fc60000000800 */
[----:B------:R-:W-:Y:S01]  /*25c0*/  @!P4 FMUL R26, R26, 0.5 ;  /* 0x3f0000001a1ac820 */ /* 0x000fe20000400000 */
[----:B------:R-:W3:Y:S01]  /*25d0*/  MUFU.EX2 R22, R22 ;  /* 0x0000001600167308 */ /* 0x000ee20000000800 */
[----:B--2---:R-:W-:Y:S01]  /*25e0*/  @!P2 FMUL R20, R20, R20 ;  /* 0x000000141414a220 */ /* 0x004fe20000400000 */
[----:B------:R-:W-:-:S05]  /*25f0*/  FSETP.GEU.AND P2, PT, R39, -126, PT ;  /* 0xc2fc00002700780b */ /* 0x000fca0003f4e000 */
[----:B------:R-:W-:Y:S01]  /*2600*/  @!P6 FMUL R58, R58, 0.5 ;  /* 0x3f0000003a3ae820 */ /* 0x000fe20000400000 */
[----:B------:R-:W2:Y:S01]  /*2610*/  MUFU.EX2 R17, R17 ;  /* 0x0000001100117308 */ /* 0x000ea20000000800 */
[----:B-1----:R-:W-:Y:S01]  /*2620*/  @!P3 FMUL R15, R15, R15 ;  /* 0x0000000f0f0fb220 */ /* 0x002fe20000400000 */
[----:B------:R-:W-:-:S05]  /*2630*/  FSETP.GEU.AND P3, PT, R30, -126, PT ;  /* 0xc2fc00001e00780b */ /* 0x000fca0003f6e000 */
[----:B------:R-:W-:Y:S01]  /*2640*/  @!P2 FMUL R39, R39, 0.5 ;  /* 0x3f0000002727a820 */ /* 0x000fe20000400000 */
[----:B------:R-:W1:Y:S01]  /*2650*/  MUFU.EX2 R62, R58 ;  /* 0x0000003a003e7308 */ /* 0x000e620000000800 */
[----:B---3--:R-:W-:Y:S01]  /*2660*/  @!P5 FMUL R22, R22, R22 ;  /* 0x000000161616d220 */ /* 0x008fe20000400000 */
[----:B------:R-:W-:-:S05]  /*2670*/  FSETP.GEU.AND P5, PT, R59, -126, PT ;  /* 0xc2fc00003b00780b */ /* 0x000fca0003fae000 */
        /* <DEDUP_REMOVED lines=17> */
[----:B------:R2:W4:Y:S01]  /*2790*/  MUFU.EX2 R66, R4 ;  /* 0x0000000400427308 */ /* 0x0005220000000800 */
[----:B-1----:R-:W-:Y:S01]  /*27a0*/  @!P5 FMUL R47, R47, R47 ;  /* 0x0000002f2f2fd220 */ /* 0x002fe20000400000 */
[----:B------:R-:W-:-:S05]  /*27b0*/  FSETP.GEU.AND P5, PT, R71, -126, PT ;  /* 0xc2fc00004700780b */ /* 0x000fca0003fae000 */
[----:B------:R-:W-:Y:S01]  /*27c0*/  @!P2 FMUL R67, R67, 0.5 ;  /* 0x3f0000004343a820 */ /* 0x000fe20000400000 */
[----:B------:R-:W1:Y:S01]  /*27d0*/  MUFU.EX2 R55, R63 ;  /* 0x0000003f00377308 */ /* 0x000e620000000800 */
[----:B---3--:R-:W-:Y:S01]  /*27e0*/  @!P3 FMUL R30, R30, R30 ;  /* 0x0000001e1e1eb220 */ /* 0x008fe20000400000 */
[----:B------:R-:W-:Y:S01]  /*27f0*/  FSETP.GEU.AND P3, PT, R19, -126, PT ;  /* 0xc2fc00001300780b */ /* 0x000fe20003f6e000 */
[--C-:B--2---:R-:W-:Y:S01]  /*2800*/  FFMA R4, R74, UR6, -R10.reuse ;  /* 0x000000064a047c23 */ /* 0x104fe2000800080a */
[----:B------:R-:W-:Y:S02]  /*2810*/  ULDC UR6, c[0x0][0x604] ;  /* 0x0001810000067ab9 */ /* 0x000fe40000000800 */
[----:B------:R-:W-:Y:S01]  /*2820*/  FFMA R75, R75, UR6, -R10 ;  /* 0x000000064b4b7c23 */ /* 0x000fe2000800080a */
[----:B------:R-:W-:Y:S01]  /*2830*/  @!P5 FMUL R71, R71, 0.5 ;  /* 0x3f0000004747d820 */ /* 0x000fe20000400000 */
[----:B------:R-:W2:Y:S01]  /*2840*/  MUFU.EX2 R74, R21 ;  /* 0x00000015004a7308 */ /* 0x000ea20000000800 */
[----:B----4-:R-:W-:Y:S01]  /*2850*/  @!P1 FMUL R66, R66, R66 ;  /* 0x0000004242429220 */ /* 0x010fe20000400000 */
[----:B------:R-:W-:Y:S01]  /*2860*/  FSETP.GEU.AND P1, PT, R4, -126, PT ;  /* 0xc2fc00000400780b */ /* 0x000fe20003f2e000 */
[----:B------:R-:W-:-:S04]  /*2870*/  ULDC UR6, c[0x0][0x604] ;  /* 0x0001810000067ab9 */ /* 0x000fc80000000800 */
[----:B------:R-:W-:Y:S01]  /*2880*/  @!P3 FMUL R19, R19, 0.5 ;  /* 0x3f0000001313b820 */ /* 0x000fe20000400000 */
[----:B------:R-:W3:Y:S01]  /*2890*/  MUFU.EX2 R51, R67 ;  /* 0x0000004300337308 */ /* 0x000ee20000000800 */
[----:B-1----:R-:W-:Y:S01]  /*28a0*/  @!P4 FMUL R55, R55, R55 ;  /* 0x000000373737c220 */ /* 0x002fe20000400000 */
[----:B------:R-:W-:-:S05]  /*28b0*/  FSETP.GEU.AND P4, PT, R75, -126, PT ;  /* 0xc2fc00004b00780b */ /* 0x000fca0003f8e000 */
[----:B------:R-:W-:Y:S01]  /*28c0*/  @!P1 FMUL R4, R4, 0.5 ;  /* 0x3f00000004049820 */ /* 0x000fe20000400000 */
[----:B------:R-:W1:Y:S01]  /*28d0*/  MUFU.EX2 R89, R71 ;  /* 0x0000004700597308 */ /* 0x000e620000000800 */
[----:B--2---:R-:W-:-:S06]  /*28e0*/  @!P6 FMUL R74, R74, R74 ;  /* 0x0000004a4a4ae220 */ /* 0x004fcc0000400000 */
[----:B------:R-:W-:Y:S01]  /*28f0*/  @!P4 FMUL R75, R75, 0.5 ;  /* 0x3f0000004b4bc820 */ /* 0x000fe20000400000 */
[----:B------:R2:W4:Y:S01]  /*2900*/  MUFU.EX2 R70, R19 ;  /* 0x0000001300467308 */ /* 0x0005220000000800 */
[----:B---3--:R-:W-:-:S07]  /*2910*/  @!P2 FMUL R51, R51, R51 ;  /* 0x000000333333a220 */ /* 0x008fce0000400000 */
[----:B------:R-:W3:Y:S01]  /*2920*/  MUFU.EX2 R91, R75 ;  /* 0x0000004b005b7308 */ /* 0x000ee20000000800 */
[--C-:B--2---:R-:W-:Y:S01]  /*2930*/  FFMA R19, R78, UR6, -R10.reuse ;  /* 0x000000064e137c23 */ /* 0x104fe2000800080a */
[----:B------:R-:W-:Y:S01]  /*2940*/  ULDC UR6, c[0x0][0x604] ;  /* 0x0001810000067ab9 */ /* 0x000fe20000000800 */
[----:B-1----:R-:W-:Y:S01]  /*2950*/  @!P5 FMUL R89, R89, R89 ;  /* 0x000000595959d220 */ /* 0x002fe20000400000 */
[--C-:B------:R-:W-:Y:S01]  /*2960*/  FFMA R79, R79, UR6, -R10.reuse ;  /* 0x000000064f4f7c23 */ /* 0x100fe2000800080a */
[----:B------:R-:W-:Y:S02]  /*2970*/  ULDC UR6, c[0x0][0x604] ;  /* 0x0001810000067ab9 */ /* 0x000fe40000000800 */
[----:B------:R-:W-:Y:S01]  /*2980*/  FFMA R21, R82, UR6, -R10 ;  /* 0x0000000652157c23 */ /* 0x000fe2000800080a */
[----:B------:R-:W-:Y:S01]  /*2990*/  ULDC UR6, c[0x0][0x604] ;  /* 0x0001810000067ab9 */ /* 0x000fe20000000800 */
[----:B------:R1:W2:Y:S01]  /*29a0*/  MUFU.EX2 R78, R4 ;  /* 0x00000004004e7308 */ /* 0x0002a20000000800 */
[----:B------:R-:W-:Y:S01]  /*29b0*/  FSETP.GEU.AND P2, PT, R79, -126, PT ;  /* 0xc2fc00004f00780b */ /* 0x000fe20003f4e000 */
[----:B----4-:R-:W-:Y:S01]  /*29c0*/  @!P3 FMUL R70, R70, R70 ;  /* 0x000000464646b220 */ /* 0x010fe20000400000 */
[----:B------:R-:W-:-:S02]  /*29d0*/  FSETP.GEU.AND P6, PT, R21, -126, PT ;  /* 0xc2fc00001500780b */ /* 0x000fc40003fce000 */
[----:B------:R-:W-:Y:S01]  /*29e0*/  FSETP.GEU.AND P3, PT, R19, -126, PT ;  /* 0xc2fc00001300780b */ /* 0x000fe20003f6e000 */
[----:B---3--:R-:W-:Y:S01]  /*29f0*/  @!P4 FMUL R91, R91, R91 ;  /* 0x0000005b5b5bc220 */ /* 0x008fe20000400000 */
[--C-:B-1----:R-:W-:Y:S01]  /*2a00*/  FFMA R4, R83, UR6, -R10.reuse ;  /* 0x0000000653047c23 */ /* 0x102fe2000800080a */
[----:B------:R-:W-:Y:S02]  /*2a10*/  ULDC UR6, c[0x0][0x604] ;  /* 0x0001810000067ab9 */ /* 0x000fe40000000800 */
[--C-:B------:R-:W-:Y:S01]  /*2a20*/  FFMA R43, R86, UR6, -R10.reuse ;  /* 0x00000006562b7c23 */ /* 0x100fe2000800080a */
[----:B------:R-:W-:Y:S01]  /*2a30*/  ULDC UR6, c[0x0][0x604] ;  /* 0x0001810000067ab9 */ /* 0x000fe20000000800 */
[----:B------:R-:W-:Y:S02]  /*2a40*/  FSETP.GEU.AND P5, PT, R4, -126, PT ;  /* 0xc2fc00000400780b */ /* 0x000fe40003fae000 */
[----:B------:R-:W-:Y:S02]  /*2a50*/  @!P2 FMUL R79, R79, 0.5 ;  /* 0x3f0000004f4fa820 */ /* 0x000fe40000400000 */
[----:B------:R-:W-:Y:S01]  /*2a60*/  @!P6 FMUL R21, R21, 0.5 ;  /* 0x3f0000001515e820 */ /* 0x000fe20000400000 */
[----:B------:R-:W-:Y:S01]  /*2a70*/  FFMA R10, R87, UR6, -R10 ;  /* 0x00000006570a7c23 */ /* 0x000fe2000800080a */
[----:B------:R-:W-:Y:S01]  /*2a80*/  ULDC UR6, c[0x0][0x604] ;  /* 0x0001810000067ab9 */ /* 0x000fe20000000800 */
[----:B------:R-:W-:Y:S01]  /*2a90*/  @!P3 FMUL R19, R19, 0.5 ;  /* 0x3f0000001313b820 */ /* 0x000fe20000400000 */
[----:B------:R-:W1:Y:S01]  /*2aa0*/  MUFU.EX2 R86, R21 ;  /* 0x0000001500567308 */ /* 0x000e620000000800 */
[----:B------:R-:W-:Y:S01]  /*2ab0*/  FMUL R3, R3, UR6 ;  /* 0x0000000603037c20 */ /* 0x000fe20008400000 */
[----:B------:R-:W-:Y:S01]  /*2ac0*/  ULDC UR6, c[0x0][0x604] ;  /* 0x0001810000067ab9 */ /* 0x000fe20000000800 */
[----:B------:R-:W-:Y:S01]  /*2ad0*/  FSETP.GEU.AND P4, PT, R10, -126, PT ;  /* 0xc2fc00000a00780b */ /* 0x000fe20003f8e000 */
[----:B--2---:R-:W-:Y:S01]  /*2ae0*/  @!P1 FMUL R78, R78, R78 ;  /* 0x0000004e4e4e9220 */ /* 0x004fe20000400000 */
[--C-:B------:R-:W-:Y:S01]  /*2af0*/  FFMA R24, R24, UR6, -R3.reuse ;  /* 0x0000000618187c23 */ /* 0x100fe20008000803 */
[----:B------:R-:W-:Y:S01]  /*2b00*/  ULDC UR6, c[0x0][0x604] ;  /* 0x0001810000067ab9 */ /* 0x000fe20000000800 */
[----:B------:R-:W-:Y:S01]  /*2b10*/  @!P5 FMUL R4, R4, 0.5 ;  /* 0x3f0000000404d820 */ /* 0x000fe20000400000 */
[----:B------:R-:W2:Y:S01]  /*2b20*/  MUFU.EX2 R83, R79 ;  /* 0x0000004f00537308 */ /* 0x000ea20000000800 */
[--C-:B------:R-:W-:Y:S01]  /*2b30*/  FFMA R25, R25, UR6, -R3.reuse ;  /* 0x0000000619197c23 */ /* 0x100fe20008000803 */
[----:B------:R-:W-:Y:S01]  /*2b40*/  ULDC UR6, c[0x0][0x604] ;  /* 0x0001810000067ab9 */ /* 0x000fe20000000800 */
[----:B------:R-:W-:Y:S01]  /*2b50*/  FSETP.GEU.AND P1, PT, R43, -126, PT ;  /* 0xc2fc00002b00780b */ /* 0x000fe20003f2e000 */
[--C-:B------:R-:W-:Y:S01]  /*2b60*/  FFMA R28, R28, UR6, -R3.reuse ;  /* 0x000000061c1c7c23 */ /* 0x100fe20008000803 */
[----:B------:R-:W-:Y:S01]  /*2b70*/  ULDC UR6, c[0x0][0x604] ;  /* 0x0001810000067ab9 */ /* 0x000fe20000000800 */
[----:B------:R-:W-:Y:S01]  /*2b80*/  FADD R46, R15, R78 ;  /* 0x0000004e0f2e7221 */ /* 0x000fe20000000000 */
[--C-:B------:R-:W-:Y:S01]  /*2b90*/  FFMA R29, R29, UR6, -R3.reuse ;  /* 0x000000061d1d7c23 */ /* 0x100fe20008000803 */
[----:B------:R-:W3:Y:S01]  /*2ba0*/  MUFU.EX2 R87, R4 ;  /* 0x0000000400577308 */ /* 0x000ee20000000800 */
[----:B-1----:R-:W-:Y:S01]  /*2bb0*/  @!P6 FMUL R86, R86, R86 ;  /* 0x000000565656e220 */ /* 0x002fe20000400000 */
[----:B------:R-:W-:Y:S01]  /*2bc0*/  FSETP.GEU.AND P6, PT, R28, -126, PT ;  /* 0xc2fc00001c00780b */ /* 0x000fe20003fce000 */
[----:B------:R-:W-:Y:S01]  /*2bd0*/  @!P4 FMUL R10, R10, 0.5 ;  /* 0x3f0000000a0ac820 */ /* 0x000fe20000400000 */
[----:B------:R-:W-:Y:S01]  /*2be0*/  ULDC UR6, c[0x0][0x604] ;  /* 0x0001810000067ab9 */ /* 0x000fe20000000800 */
[----:B------:R-:W-:Y:S01]  /*2bf0*/  FADD R58, R17, R86 ;  /* 0x00000056113a7221 */ /* 0x000fe20000000000 */
[--C-:B------:R-:W-:Y:S01]  /*2c00*/  FFMA R32, R32, UR6, -R3.reuse ;  /* 0x0000000620207c23 */ /* 0x100fe20008000803 */
[----:B------:R-:W-:Y:S01]  /*2c10*/  ULDC UR6, c[0x0][0x604] ;  /* 0x0001810000067ab9 */ /* 0x000fe20000000800 */
[----:B------:R-:W1:Y:S01]  /*2c20*/  MUFU.EX2 R82, R19 ;  /* 0x0000001300527308 */ /* 0x000e620000000800 */
[----:B--2---:R-:W-:Y:S01]  /*2c30*/  @!P2 FMUL R83, R83, R83 ;  /* 0x000000535353a220 */ /* 0x004fe20000400000 */
[----:B------:R-:W-:Y:S01]  /*2c40*/  FSETP.GEU.AND P2, PT, R25, -126, PT ;  /* 0xc2fc00001900780b */ /* 0x000fe20003f4e000 */
[--C-:B------:R-:W-:Y:S01]  /*2c50*/  FFMA R33, R33, UR6, -R3.reuse ;  /* 0x0000000621217c23 */ /* 0x100fe20008000803 */
[----:B------:R-:W-:Y:S01]  /*2c60*/  ULDC UR6, c[0x0][0x604] ;  /* 0x0001810000067ab9 */ /* 0x000fe20000000800 */
[----:B------:R-:W-:Y:S01]  /*2c70*/  @!P1 FMUL R43, R43, 0.5 ;  /* 0x3f0000002b2b9820 */ /* 0x000fe20000400000 */
[----:B------:R-:W-:Y:S01]  /*2c80*/  FFMA R36, R36, UR6, -R3 ;  /* 0x0000000624247c23 */ /* 0x000fe20008000803 */
[----:B------:R-:W-:Y:S01]  /*2c90*/  @!P6 FMUL R28, R28, 0.5 ;  /* 0x3f0000001c1ce820 */ /* 0x000fe20000400000 */
[----:B------:R-:W2:Y:S01]  /*2ca0*/  MUFU.EX2 R10, R10 ;  /* 0x0000000a000a7308 */ /* 0x000ea20000000800 */
[----:B---3--:R-:W-:Y:S01]  /*2cb0*/  @!P5 FMUL R87, R87, R87 ;  /* 0x000000575757d220 */ /* 0x008fe20000400000 */
[----:B------:R-:W-:Y:S01]  /*2cc0*/  FSETP.GEU.AND P5, PT, R29, -126, PT ;  /* 0xc2fc00001d00780b */ /* 0x000fe20003fae000 */
[----:B------:R-:W-:-:S02]  /*2cd0*/  ULDC UR6, c[0x0][0x604] ;  /* 0x0001810000067ab9 */ /* 0x000fc40000000800 */
[--C-:B------:R-:W-:Y:S01]  /*2ce0*/  FFMA R37, R37, UR6, -R3.reuse ;  /* 0x0000000625257c23 */ /* 0x100fe20008000803 */
[----:B------:R-:W-:Y:S01]  /*2cf0*/  ULDC UR6, c[0x0][0x604] ;  /* 0x0001810000067ab9 */ /* 0x000fe20000000800 */
[----:B------:R-:W-:Y:S01]  /*2d00*/  @!P2 FMUL R25, R25, 0.5 ;  /* 0x3f0000001919a820 */ /* 0x000fe20000400000 */
[----:B------:R-:W3:Y:S01]  /*2d10*/  MUFU.EX2 R28, R28 ;  /* 0x0000001c001c7308 */ /* 0x000ee20000000800 */
[----:B-1----:R-:W-:Y:S01]  /*2d20*/  @!P3 FMUL R82, R82, R82 ;  /* 0x000000525252b220 */ /* 0x002fe20000400000 */
[----:B------:R-:W-:Y:S01]  /*2d30*/  FSETP.GEU.AND P3, PT, R24, -126, PT ;  /* 0xc2fc00001800780b */ /* 0x000fe20003f6e000 */
[--C-:B------:R-:W-:Y:S01]  /*2d40*/  FFMA R40, R40, UR6, -R3.reuse ;  /* 0x0000000628287c23 */ /* 0x100fe20008000803 */
[----:B------:R-:W-:Y:S02]  /*2d50*/  ULDC UR6, c[0x0][0x604] ;  /* 0x0001810000067ab9 */ /* 0x000fe40000000800 */
[----:B------:R-:W-:Y:S01]  /*2d60*/  FFMA R41, R41, UR6, -R3 ;  /* 0x0000000629297c23 */ /* 0x000fe20008000803 */
[----:B------:R-:W-:Y:S01]  /*2d70*/  @!P5 FMUL R29, R29, 0.5 ;  /* 0x3f0000001d1dd820 */ /* 0x000fe20000400000 */
[----:B------:R-:W1:Y:S01]  /*2d80*/  MUFU.EX2 R19, R25 ;  /* 0x0000001900137308 */ /* 0x000e620000000800 */
[----:B--2---:R-:W-:Y:S01]  /*2d90*/  @!P4 FMUL R10, R10, R10 ;  /* 0x0000000a0a0ac220 */ /* 0x004fe20000400000 */
[----:B------:R-:W-:Y:S01]  /*2da0*/  FSETP.GEU.AND P4, PT, R33, -126, PT ;  /* 0xc2fc00002100780b */ /* 0x000fe20003f8e000 */
[----:B------:R-:W-:-:S02]  /*2db0*/  ULDC UR6, c[0x0][0x604] ;  /* 0x0001810000067ab9 */ /* 0x000fc40000000800 */
[--C-:B------:R-:W-:Y:S01]  /*2dc0*/  FFMA R44, R44, UR6, -R3.reuse ;  /* 0x000000062c2c7c23 */ /* 0x100fe20008000803 */
[----:B------:R-:W-:Y:S01]  /*2dd0*/  ULDC UR6, c[0x0][0x604] ;  /* 0x0001810000067ab9 */ /* 0x000fe20000000800 */
[----:B------:R-:W-:Y:S01]  /*2de0*/  @!P3 FMUL R24, R24, 0.5 ;  /* 0x3f0000001818b820 */ /* 0x000fe20000400000 */
[----:B------:R-:W2:Y:S01]  /*2df0*/  MUFU.EX2 R21, R29 ;  /* 0x0000001d00157308 */ /* 0x000ea20000000800 */
[----:B---3--:R-:W-:Y:S01]  /*2e00*/  @!P6 FMUL R28, R28, R28 ;  /* 0x0000001c1c1ce220 */ /* 0x008fe20000400000 */
[----:B------:R-:W-:Y:S01]  /*2e10*/  FSETP.GEU.AND P6, PT, R40, -126, PT ;  /* 0xc2fc00002800780b */ /* 0x000fe20003fce000 */
[--C-:B------:R-:W-:Y:S01]  /*2e20*/  FFMA R45, R45, UR6, -R3.reuse ;  /* 0x000000062d2d7c23 */ /* 0x100fe20008000803 */
[----:B------:R-:W-:Y:S02]  /*2e30*/  ULDC UR6, c[0x0][0x604] ;  /* 0x0001810000067ab9 */ /* 0x000fe40000000800 */
[----:B------:R-:W-:Y:S01]  /*2e40*/  FFMA R48, R48, UR6, -R3 ;  /* 0x0000000630307c23 */ /* 0x000fe20008000803 */
[----:B------:R-:W-:Y:S01]  /*2e50*/  @!P4 FMUL R33, R33, 0.5 ;  /* 0x3f0000002121c820 */ /* 0x000fe20000400000 */
[----:B------:R-:W3:Y:S01]  /*2e60*/  MUFU.EX2 R24, R24 ;  /* 0x0000001800187308 */ /* 0x000ee20000000800 */
[----:B-1----:R-:W-:Y:S01]  /*2e70*/  @!P2 FMUL R19, R19, R19 ;  /* 0x000000131313a220 */ /* 0x002fe20000400000 */
[----:B------:R-:W-:Y:S01]  /*2e80*/  FSETP.GEU.AND P2, PT, R37, -126, PT ;  /* 0xc2fc00002500780b */ /* 0x000fe20003f4e000 */
[----:B------:R-:W-:-:S02]  /*2e90*/  ULDC UR6, c[0x0][0x604] ;  /* 0x0001810000067ab9 */ /* 0x000fc40000000800 */
[--C-:B------:R-:W-:Y:S01]  /*2ea0*/  FFMA R49, R49, UR6, -R3.reuse ;  /* 0x0000000631317c23 */ /* 0x100fe20008000803 */
[----:B------:R-:W-:Y:S01]  /*2eb0*/  ULDC UR6, c[0x0][0x604] ;  /* 0x0001810000067ab9 */ /* 0x000fe20000000800 */
[----:B------:R-:W-:Y:S01]  /*2ec0*/  @!P6 FMUL R40, R40, 0.5 ;  /* 0x3f0000002828e820 */ /* 0x000fe20000400000 */
[----:B------:R-:W1:Y:S01]  /*2ed0*/  MUFU.EX2 R43, R43 ;  /* 0x0000002b002b7308 */ /* 0x000e620000000800 */
[----:B--2---:R-:W-:Y:S01]  /*2ee0*/  @!P5 FMUL R21, R21, R21 ;  /* 0x000000151515d220 */ /* 0x004fe20000400000 */
[----:B------:R-:W-:Y:S01]  /*2ef0*/  FSETP.GEU.AND P5, PT, R41, -126, PT ;  /* 0xc2fc00002900780b */ /* 0x000fe20003fae000 */
[--C-:B------:R-:W-:Y:S01]  /*2f00*/  FFMA R52, R52, UR6, -R3.reuse ;  /* 0x0000000634347c23 */ /* 0x100fe20008000803 */
[----:B------:R-:W-:Y:S02]  /*2f10*/  ULDC UR6, c[0x0][0x604] ;  /* 0x0001810000067ab9 */ /* 0x000fe40000000800 */
[----:B------:R-:W-:Y:S01]  /*2f20*/  FFMA R53, R53, UR6, -R3 ;  /* 0x0000000635357c23 */ /* 0x000fe20008000803 */
[----:B------:R-:W-:Y:S01]  /*2f30*/  @!P2 FMUL R37, R37, 0.5 ;  /* 0x3f0000002525a820 */ /* 0x000fe20000400000 */
[----:B------:R2:W4:Y:S01]  /*2f40*/  MUFU.EX2 R23, R33 ;  /* 0x0000002100177308 */ /* 0x0005220000000800 */
        /* <DEDUP_REMOVED lines=9> */
[----:B------:R-:W-:Y:S01]  /*2fe0*/  FFMA R4, R57, UR6, -R3 ;  /* 0x0000000639047c23 */ /* 0x000fe20008000803 */
[----:B------:R-:W-:Y:S01]  /*2ff0*/  ULDC UR6, c[0x0][0x604] ;  /* 0x0001810000067ab9 */ /* 0x000fe20000000800 */
[----:B--2---:R-:W-:Y:S01]  /*3000*/  FADD R33, R16, R51 ;  /* 0x0000003310217221 */ /* 0x004fe20000000000 */
[----:B------:R-:W-:Y:S01]  /*3010*/  FFMA R60, R60, UR6, -R3 ;  /* 0x000000063c3c7c23 */ /* 0x000fe20008000803 */
[----:B------:R-:W-:Y:S01]  /*3020*/  @!P3 FMUL R36, R36, 0.5 ;  /* 0x3f0000002424b820 */ /* 0x000fe20000400000 */
[----:B------:R-:W1:Y:S01]  /*3030*/  MUFU.EX2 R40, R40 ;  /* 0x0000002800287308 */ /* 0x000e620000000800 */
[----:B----4-:R-:W-:Y:S01]  /*3040*/  @!P4 FMUL R23, R23, R23 ;  /* 0x000000171717c220 */ /* 0x010fe20000400000 */
        /* <DEDUP_REMOVED lines=22> */
[----:B------:R-:W-:Y:S01]  /*31b0*/  FFMA R72, R72, UR6, -R3 ;  /* 0x0000000648487c23 */ /* 0x000fe20008000803 */
[----:B------:R-:W-:-:S03]  /*31c0*/  ULDC UR6, c[0x0][0x604] ;  /* 0x0001810000067ab9 */ /* 0x000fc60000000800 */
[----:B------:R-:W-:Y:S01]  /*31d0*/  @!P6 FMUL R52, R52, 0.5 ;  /* 0x3f0000003434e820 */ /* 0x000fe20000400000 */
[----:B------:R-:W2:Y:S01]  /*31e0*/  MUFU.EX2 R67, R45 ;  /* 0x0000002d00437308 */ /* 0x000ea20000000800 */
[----:B---3--:R-:W-:Y:S01]  /*31f0*/  @!P3 FMUL R36, R36, R36 ;  /* 0x000000242424b220 */ /* 0x008fe20000400000 */
[----:B------:R-:W-:-:S05]  /*3200*/  FSETP.GEU.AND P3, PT, R48, -126, PT ;  /* 0xc2fc00003000780b */ /* 0x000fca0003f6e000 */
[----:B------:R-:W-:Y:S01]  /*3210*/  @!P5 FMUL R53, R53, 0.5 ;  /* 0x3f0000003535d820 */ /* 0x000fe20000400000 */
[----:B------:R-:W3:Y:S01]  /*3220*/  MUFU.EX2 R71, R49 ;  /* 0x0000003100477308 */ /* 0x000ee20000000800 */
[----:B-1----:R-:W-:Y:S01]  /*3230*/  @!P1 FMUL R32, R32, R32 ;  /* 0x0000002020209220 */ /* 0x002fe20000400000 */
[----:B------:R-:W-:-:S05]  /*3240*/  FSETP.GEU.AND P1, PT, R44, -126, PT ;  /* 0xc2fc00002c00780b */ /* 0x000fca0003f2e000 */
[----:B------:R-:W-:Y:S01]  /*3250*/  @!P3 FMUL R48, R48, 0.5 ;  /* 0x3f0000003030b820 */ /* 0x000fe20000400000 */
[----:B------:R-:W1:Y:S01]  /*3260*/  MUFU.EX2 R38, R52 ;  /* 0x0000003400267308 */ /* 0x000e620000000800 */
[----:B--2---:R-:W-:Y:S01]  /*3270*/  @!P4 FMUL R67, R67, R67 ;  /* 0x000000434343c220 */ /* 0x004fe20000400000 */
[----:B------:R-:W-:-:S05]  /*3280*/  FSETP.GEU.AND P4, PT, R4, -126, PT ;  /* 0xc2fc00000400780b */ /* 0x000fca0003f8e000 */
        /* <DEDUP_REMOVED lines=13> */
[----:B------:R2:W4:Y:S01]  /*3360*/  MUFU.EX2 R52, R4 ;  /* 0x0000000400347308 */ /* 0x0005220000000800 */
[----:B---3--:R-:W-:Y:S01]  /*3370*/  @!P3 FMUL R48, R48, R48 ;  /* 0x000000303030b220 */ /* 0x008fe20000400000 */
[----:B------:R-:W-:-:S05]  /*3380*/  FSETP.GEU.AND P3, PT, R60, -126, PT ;  /* 0xc2fc00003c00780b */ /* 0x000fca0003f6e000 */
[----:B------:R-:W-:Y:S01]  /*3390*/  @!P5 FMUL R29, R29, 0.5 ;  /* 0x3f0000001d1dd820 */ /* 0x000fe20000400000 */
[----:B------:R3:W5:Y:S01]  /*33a0*/  MUFU.EX2 R54, R25 ;  /* 0x0000001900367308 */ /* 0x0007620000000800 */
[----:B--2---:R-:W-:Y:S01]  /*33b0*/  FFMA R4, R69, UR6, -R3 ;  /* 0x0000000645047c23 */ /* 0x004fe20008000803 */
[----:B------:R-:W-:Y:S01]  /*33c0*/  ULDC UR6, c[0x0][0x604] ;  /* 0x0001810000067ab9 */ /* 0x000fe20000000800 */
[----:B-1----:R-:W-:Y:S01]  /*33d0*/  @!P1 FMUL R34, R34, R34 ;  /* 0x0000002222229220 */ /* 0x002fe20000400000 */
[----:B------:R-:W-:-:S03]  /*33e0*/  FSETP.GEU.AND P1, PT, R56, -126, PT ;  /* 0xc2fc00003800780b */ /* 0x000fc60003f2e000 */
[----:B------:R-:W-:Y:S01]  /*33f0*/  @!P3 FMUL R60, R60, 0.5 ;  /* 0x3f0000003c3cb820 */ /* 0x000fe20000400000 */
[----:B------:R1:W2:Y:S01]  /*3400*/  MUFU.EX2 R65, R64 ;  /* 0x0000004000417308 */ /* 0x0002a20000000800 */
[--C-:B---3--:R-:W-:Y:S01]  /*3410*/  FFMA R25, R73, UR6, -R3.reuse ;  /* 0x0000000649197c23 */ /* 0x108fe20008000803 */
[----:B------:R-:W-:Y:S01]  /*3420*/  ULDC UR6, c[0x0][0x604] ;  /* 0x0001810000067ab9 */ /* 0x000fe20000000800 */
[----:B----4-:R-:W-:Y:S01]  /*3430*/  @!P4 FMUL R52, R52, R52 ;  /* 0x000000343434c220 */ /* 0x010fe20000400000 */
[--C-:B------:R-:W-:Y:S01]  /*3440*/  FFMA R80, R80, UR6, -R3.reuse ;  /* 0x0000000650507c23 */ /* 0x100fe20008000803 */
[----:B------:R-:W-:Y:S01]  /*3450*/  ULDC UR6, c[0x0][0x604] ;  /* 0x0001810000067ab9 */ /* 0x000fe20000000800 */
[----:B------:R-:W-:Y:S01]  /*3460*/  FSETP.GEU.AND P4, PT, R72, -126, PT ;  /* 0xc2fc00004800780b */ /* 0x000fe20003f8e000 */
[----:B------:R-:W-:Y:S01]  /*3470*/  FFMA R81, R81, UR6, -R3 ;  /* 0x0000000651517c23 */ /* 0x000fe20008000803 */
[----:B------:R3:W4:Y:S01]  /*3480*/  MUFU.EX2 R42, R29 ;  /* 0x0000001d002a7308 */ /* 0x0007220000000800 */
[----:B-----5:R-:W-:Y:S01]  /*3490*/  @!P2 FMUL R54, R54, R54 ;  /* 0x000000363636a220 */ /* 0x020fe20000400000 */
[----:B------:R-:W-:Y:S01]  /*34a0*/  FSETP.GEU.AND P2, PT, R25, -126, PT ;  /* 0xc2fc00001900780b */ /* 0x000fe20003f4e000 */
[----:B------:R-:W-:Y:S01]  /*34b0*/  @!P1 FMUL R56, R56, 0.5 ;  /* 0x3f00000038389820 */ /* 0x000fe20000400000 */
[----:B------:R-:W-:Y:S01]  /*34c0*/  ULDC UR6, c[0x0][0x604] ;  /* 0x0001810000067ab9 */ /* 0x000fe20000000800 */
[----:B-1----:R-:W-:Y:S01]  /*34d0*/  FADD R64, R26, R87 ;  /* 0x000000571a407221 */ /* 0x002fe20000000000 */
[----:B------:R-:W-:Y:S01]  /*34e0*/  FFMA R76, R76, UR6, -R3 ;  /* 0x000000064c4c7c23 */ /* 0x000fe20008000803 */
[----:B------:R-:W-:Y:S01]  /*34f0*/  ULDC UR6, c[0x0][0x604] ;  /* 0x0001810000067ab9 */ /* 0x000fe20000000800 */
[----:B------:R1:W5:Y:S01]  /*3500*/  MUFU.EX2 R61, R60 ;  /* 0x0000003c003d7308 */ /* 0x0003620000000800 */
[----:B--2---:R-:W-:Y:S01]  /*3510*/  @!P6 FMUL R65, R65, R65 ;  /* 0x000000414141e220 */ /* 0x004fe20000400000 */
[----:B------:R-:W-:Y:S01]  /*3520*/  FSETP.GEU.AND P6, PT, R80, -126, PT ;  /* 0xc2fc00005000780b */ /* 0x000fe20003fce000 */
[----:B------:R-:W-:Y:S01]  /*3530*/  @!P4 FMUL R72, R72, 0.5 ;  /* 0x3f0000004848c820 */ /* 0x000fe20000400000 */
[----:B---3--:R-:W-:Y:S01]  /*3540*/  FADD R29, R13, R70 ;  /* 0x000000460d1d7221 */ /* 0x008fe20000000000 */
[----:B------:R-:W-:Y:S01]  /*3550*/  FADD R90, R33, R64 ;  /* 0x00000040215a7221 */ /* 0x000fe20000000000 */
[----:B------:R-:W-:Y:S01]  /*3560*/  FADD R33, R22, R83 ;  /* 0x0000005316217221 */ /* 0x000fe20000000000 */
[----:B------:R-:W-:Y:S01]  /*3570*/  @!P2 FMUL R25, R25, 0.5 ;  /* 0x3f0000001919a820 */ /* 0x000fe20000400000 */
[----:B------:R-:W2:Y:S01]  /*3580*/  MUFU.EX2 R75, R56 ;  /* 0x00000038004b7308 */ /* 0x000ea20000000800 */
[----:B----4-:R-:W-:Y:S01]  /*3590*/  @!P5 FMUL R42, R42, R42 ;  /* 0x0000002a2a2ad220 */ /* 0x010fe20000400000 */
[----:B------:R-:W-:Y:S01]  /*35a0*/  FSETP.GEU.AND P5, PT, R81, -126, PT ;  /* 0xc2fc00005100780b */ /* 0x000fe20003fae000 */
[----:B------:R-:W-:Y:S01]  /*35b0*/  FADD R88, R29, R58 ;  /* 0x0000003a1d587221 */ /* 0x000fe20000000000 */
[----:B------:R-:W-:Y:S01]  /*35c0*/  FADD R58, R20, R91 ;  /* 0x0000005b143a7221 */ /* 0x000fe20000000000 */
[----:B------:R-:W-:Y:S01]  /*35d0*/  FADD R29, R27, R66 ;  /* 0x000000421b1d7221 */ /* 0x000fe20000000000 */
[----:B-1----:R-:W-:Y:S01]  /*35e0*/  FADD R60, R35, R82 ;  /* 0x00000052233c7221 */ /* 0x002fe20000000000 */
[----:B------:R-:W-:Y:S01]  /*35f0*/  @!P6 FMUL R80, R80, 0.5 ;  /* 0x3f0000005050e820 */ /* 0x000fe20000400000 */
[----:B------:R-:W1:Y:S01]  /*3600*/  MUFU.EX2 R73, R72 ;  /* 0x0000004800497308 */ /* 0x000e620000000800 */
[----:B-----5:R-:W-:Y:S01]  /*3610*/  @!P3 FMUL R61, R61, R61 ;  /* 0x0000003d3d3db220 */ /* 0x020fe20000400000 */
[----:B------:R-:W-:Y:S01]  /*3620*/  FSETP.GEU.AND P3, PT, R4, -126, PT ;  /* 0xc2fc00000400780b */ /* 0x000fe20003f6e000 */
[----:B------:R-:W-:Y:S01]  /*3630*/  FADD R53, R29, R60 ;  /* 0x0000003c1d357221 */ /* 0x000fe20000000000 */
[----:B------:R-:W-:Y:S01]  /*3640*/  FADD R29, R18, R89 ;  /* 0x00000059121d7221 */ /* 0x000fe20000000000 */
[C---:B------:R-:W-:Y:S01]  /*3650*/  FADD R60, R39.reuse, R10 ;  /* 0x0000000a273c7221 */ /* 0x040fe20000000000 */
[----:B------:R-:W-:Y:S01]  /*3660*/  F2FP.BF16.F32.PACK_AB R39, R39, R30 ;  /* 0x0000001e2727723e */ /* 0x000fe200000010ff */
[----:B------:R-:W-:Y:S01]  /*3670*/  @!P5 FMUL R81, R81, 0.5 ;  /* 0x3f0000005151d820 */ /* 0x000fe20000400000 */
[----:B------:R3:W4:Y:S01]  /*3680*/  MUFU.EX2 R44, R25 ;  /* 0x00000019002c7308 */ /* 0x0007220000000800 */
[----:B--2---:R-:W-:Y:S01]  /*3690*/  @!P1 FMUL R75, R75, R75 ;  /* 0x0000004b4b4b9220 */ /* 0x004fe20000400000 */
[----:B------:R-:W-:-:S02]  /*36a0*/  FSETP.GEU.AND P1, PT, R68, -126, PT ;  /* 0xc2fc00004400780b */ /* 0x000fc40003f2e000 */
[----:B------:R-:W-:Y:S02]  /*36b0*/  F2FP.BF16.F32.PACK_AB R27, R14, R27 ;  /* 0x0000001b0e1b723e */ /* 0x000fe400000010ff */
[----:B------:R-:W-:Y:S01]  /*36c0*/  F2FP.BF16.F32.PACK_AB R35, R22, R35 ;  /* 0x000000231623723e */ /* 0x000fe200000010ff */
[----:B------:R-:W-:Y:S01]  /*36d0*/  @!P3 FMUL R4, R4, 0.5 ;  /* 0x3f0000000404b820 */ /* 0x000fe20000400000 */
[----:B------:R-:W2:Y:S01]  /*36e0*/  MUFU.EX2 R79, R80 ;  /* 0x00000050004f7308 */ /* 0x000ea20000000800 */
[----:B-1----:R-:W-:Y:S01]  /*36f0*/  @!P4 FMUL R73, R73, R73 ;  /* 0x000000494949c220 */ /* 0x002fe20000400000 */
[----:B------:R-:W-:Y:S01]  /*3700*/  FSETP.GEU.AND P4, PT, R76, -126, PT ;  /* 0xc2fc00004c00780b */ /* 0x000fe20003f8e000 */
[----:B---3--:R-:W-:Y:S02]  /*3710*/  FADD R25, R11, R62 ;  /* 0x0000003e0b197221 */ /* 0x008fe40000000000 */
[----:B------:R-:W-:Y:S02]  /*3720*/  FADD R37, R40, R73 ;  /* 0x0000004928257221 */ /* 0x000fe40000000000 */
[----:B------:R-:W-:Y:S01]  /*3730*/  FADD R45, R25, R46 ;  /* 0x0000002e192d7221 */ /* 0x000fe20000000000 */
[----:B------:R-:W1:Y:S01]  /*3740*/  MUFU.EX2 R56, R81 ;  /* 0x0000005100387308 */ /* 0x000e620000000800 */
[----:B----4-:R-:W-:Y:S01]  /*3750*/  @!P2 FMUL R44, R44, R44 ;  /* 0x0000002c2c2ca220 */ /* 0x010fe20000400000 */
[----:B------:R-:W-:Y:S01]  /*3760*/  FADD R25, R12, R47 ;  /* 0x0000002f0c197221 */ /* 0x000fe20000000000 */
[----:B------:R-:W-:Y:S01]  /*3770*/  @!P1 FMUL R68, R68, 0.5 ;  /* 0x3f00000044449820 */ /* 0x000fe20000400000 */
[----:B------:R-:W-:-:S02]  /*3780*/  FADD R45, R45, R88 ;  /* 0x000000582d2d7221 */ /* 0x000fc40000000000 */
[----:B------:R-:W-:Y:S01]  /*3790*/  FADD R49, R25, R58 ;  /* 0x0000003a19317221 */ /* 0x000fe20000000000 */
[----:B------:R-:W-:Y:S01]  /*37a0*/  FADD R58, R30, R43 ;  /* 0x0000002b1e3a7221 */ /* 0x000fe20000000000 */
[----:B------:R3:W4:Y:S01]  /*37b0*/  MUFU.EX2 R50, R4 ;  /* 0x0000000400327308 */ /* 0x0007220000000800 */
[----:B--2---:R-:W-:Y:S01]  /*37c0*/  @!P6 FMUL R79, R79, R79 ;  /* 0x0000004f4f4fe220 */ /* 0x004fe20000400000 */
[----:B------:R-:W-:Y:S01]  /*37d0*/  FADD R25, R31, R74 ;  /* 0x0000004a1f197221 */ /* 0x000fe20000000000 */
[----:B------:R-:W-:Y:S01]  /*37e0*/  @!P4 FMUL R76, R76, 0.5 ;  /* 0x3f0000004c4cc820 */ /* 0x000fe20000400000 */
[----:B------:R-:W-:Y:S01]  /*37f0*/  FADD R49, R49, R90 ;  /* 0x0000005a31317221 */ /* 0x000fe20000000000 */
[----:B------:R-:W-:Y:S01]  /*3800*/  FADD R64, R48, R79 ;  /* 0x0000004f30407221 */ /* 0x000fe20000000000 */
[----:B------:R-:W-:Y:S01]  /*3810*/  FADD R92, R25, R58 ;  /* 0x0000003a195c7221 */ /* 0x000fe20000000000 */
[----:B------:R-:W-:Y:S01]  /*3820*/  FADD R25, R19, R52 ;  /* 0x0000003413197221 */ /* 0x000fe20000000000 */
[----:B------:R2:W5:Y:S01]  /*3830*/  MUFU.EX2 R69, R68 ;  /* 0x0000004400457308 */ /* 0x0005620000000800 */
[--C-:B---3--:R-:W-:Y:S01]  /*3840*/  FFMA R4, R77, UR6, -R3.reuse ;  /* 0x000000064d047c23 */ /* 0x108fe20008000803 */
[----:B------:R-:W-:Y:S01]  /*3850*/  ULDC UR6, c[0x0][0x604] ;  /* 0x0001810000067ab9 */ /* 0x000fe20000000800 */
[----:B-1----:R-:W-:Y:S01]  /*3860*/  @!P5 FMUL R56, R56, R56 ;  /* 0x000000383838d220 */ /* 0x002fe20000400000 */
[--C-:B------:R-:W-:Y:S01]  /*3870*/  FFMA R84, R84, UR6, -R3.reuse ;  /* 0x0000000654547c23 */ /* 0x100fe20008000803 */
[----:B------:R-:W-:Y:S01]  /*3880*/  FFMA R3, R85, UR10, -R3 ;  /* 0x0000000a55037c23 */ /* 0x000fe20008000803 */
[----:B------:R-:W-:Y:S01]  /*3890*/  FSETP.GEU.AND P2, PT, R4, -126, PT ;  /* 0xc2fc00000400780b */ /* 0x000fe20003f4e000 */
[----:B------:R-:W-:Y:S01]  /*38a0*/  FADD R85, R29, R60 ;  /* 0x0000003c1d557221 */ /* 0x000fe20000000000 */
[----:B------:R-:W1:Y:S01]  /*38b0*/  MUFU.EX2 R77, R76 ;  /* 0x0000004c004d7308 */ /* 0x000e620000000800 */
[----:B------:R-:W-:Y:S01]  /*38c0*/  FSETP.GEU.AND P6, PT, R84, -126, PT ;  /* 0xc2fc00005400780b */ /* 0x000fe20003fce000 */
[----:B------:R-:W-:Y:S01]  /*38d0*/  FADD R29, R32, R65 ;  /* 0x00000041201d7221 */ /* 0x000fe20000000000 */
[----:B------:R-:W-:Y:S01]  /*38e0*/  FSETP.GEU.AND P5, PT, R3, -126, PT ;  /* 0xc2fc00000300780b */ /* 0x000fe20003fae000 */
[----:B------:R-:W-:Y:S01]  /*38f0*/  FADD R60, R63, R44 ;  /* 0x0000002c3f3c7221 */ /* 0x000fe20000000000 */
[----:B--2---:R-:W-:Y:S01]  /*3900*/  FADD R68, R71, R56 ;  /* 0x0000003847447221 */ /* 0x004fe20000000000 */
[----:B----4-:R-:W-:Y:S01]  /*3910*/  @!P3 FMUL R50, R50, R50 ;  /* 0x000000323232b220 */ /* 0x010fe20000400000 */
[----:B------:R-:W-:Y:S01]  /*3920*/  FADD R72, R29, R64 ;  /* 0x000000401d487221 */ /* 0x000fe20000000000 */
[----:B------:R-:W-:Y:S01]  /*3930*/  FADD R41, R25, R60 ;  /* 0x0000003c19297221 */ /* 0x000fe20000000000 */
[----:B-----5:R-:W-:Y:S01]  /*3940*/  @!P1 FMUL R69, R69, R69 ;  /* 0x0000004545459220 */ /* 0x020fe20000400000 */
[----:B------:R-:W-:Y:S01]  /*3950*/  FADD R29, R59, R50 ;  /* 0x000000323b1d7221 */ /* 0x000fe20000000000 */
[----:B------:R-:W-:Y:S01]  /*3960*/  @!P2 FMUL R4, R4, 0.5 ;  /* 0x3f0000000404a820 */ /* 0x000fe20000400000 */
[----:B------:R-:W-:Y:S01]  /*3970*/  FADD R92, R53, R92 ;  /* 0x0000005c355c7221 */ /* 0x000fe20000000000 */
[----:B------:R-:W-:Y:S01]  /*3980*/  FADD R25, R36, R69 ;  /* 0x0000004524197221 */ /* 0x000fe20000000000 */
[----:B------:R-:W-:Y:S01]  /*3990*/  @!P6 FMUL R84, R84, 0.5 ;  /* 0x3f0000005454e820 */ /* 0x000fe20000400000 */
[----:B------:R2:W3:Y:S01]  /*39a0*/  MUFU.EX2 R46, R4 ;  /* 0x00000004002e7308 */ /* 0x0004e20000000800 */
[----:B------:R-:W-:Y:S01]  /*39b0*/  @!P5 FMUL R3, R3, 0.5 ;  /* 0x3f0000000303d820 */ /* 0x000fe20000400000 */
[----:B-1----:R-:W-:Y:S01]  /*39c0*/  @!P4 FMUL R77, R77, R77 ;  /* 0x0000004d4d4dc220 */ /* 0x002fe20000400000 */
[----:B------:R-:W-:Y:S01]  /*39d0*/  FADD R45, R45, R92 ;  /* 0x0000005c2d2d7221 */ /* 0x000fe20000000000 */
[----:B------:R-:W-:-:S02]  /*39e0*/  F2FP.BF16.F32.PACK_AB R30, R59, R36 ;  /* 0x000000243b1e723e */ /* 0x000fc400000010ff */
[----:B------:R-:W-:Y:S01]  /*39f0*/  FADD R60, R34, R77 ;  /* 0x0000004d223c7221 */ /* 0x000fe20000000000 */
[----:B------:R-:W-:Y:S01]  /*3a00*/  F2FP.BF16.F32.PACK_AB R36, R71, R48 ;  /* 0x000000304724723e */ /* 0x000fe200000010ff */
[----:B------:R-:W1:Y:S01]  /*3a10*/  MUFU.EX2 R81, R84 ;  /* 0x0000005400517308 */ /* 0x000e620000000800 */
[----:B--2---:R-:W-:Y:S01]  /*3a20*/  FADD R4, R14, R55 ;  /* 0x000000370e047221 */ /* 0x004fe20000000000 */
[----:B------:R-:W-:Y:S02]  /*3a30*/  F2FP.BF16.F32.PACK_AB R53, R47, R62 ;  /* 0x0000003e2f35723e */ /* 0x000fe400000010ff */
[----:B------:R-:W-:Y:S01]  /*3a40*/  F2FP.BF16.F32.PACK_AB R48, R42, R65 ;  /* 0x000000412a30723e */ /* 0x000fe200000010ff */
[----:B------:R-:W-:Y:S01]  /*3a50*/  FADD R80, R4, R33 ;  /* 0x0000002104507221 */ /* 0x000fe20000000000 */
[----:B------:R-:W-:Y:S01]  /*3a60*/  FADD R4, R24, R75 ;  /* 0x0000004b18047221 */ /* 0x000fe20000000000 */
[----:B------:R-:W-:Y:S01]  /*3a70*/  FADD R33, R23, R42 ;  /* 0x0000002a17217221 */ /* 0x000fe20000000000 */
[----:B------:R2:W4:Y:S01]  /*3a80*/  MUFU.EX2 R58, R3 ;  /* 0x00000003003a7308 */ /* 0x0005220000000800 */
[----:B---3--:R-:W-:Y:S01]  /*3a90*/  @!P2 FMUL R46, R46, R46 ;  /* 0x0000002e2e2ea220 */ /* 0x008fe20000400000 */
[----:B------:R-:W-:Y:S01]  /*3aa0*/  FADD R37, R4, R37 ;  /* 0x0000002504257221 */ /* 0x000fe20000000000 */
[----:B------:R-:W-:Y:S01]  /*3ab0*/  FADD R76, R33, R68 ;  /* 0x00000044214c7221 */ /* 0x000fe20000000000 */
[----:B------:R-:W-:Y:S01]  /*3ac0*/  FADD R4, R21, R54 ;  /* 0x0000003615047221 */ /* 0x000fe20000000000 */
[----:B------:R-:W-:Y:S01]  /*3ad0*/  FADD R33, R67, R46 ;  /* 0x0000002e43217221 */ /* 0x000fe20000000000 */
[----:B------:R-:W-:Y:S01]  /*3ae0*/  FADD R37, R37, R72 ;  /* 0x0000004825257221 */ /* 0x000fe20000000000 */
[----:B------:R-:W-:Y:S01]  /*3af0*/  FADD R41, R41, R76 ;  /* 0x0000004c29297221 */ /* 0x000fe20000000000 */
[----:B------:R-:W-:Y:S01]  /*3b00*/  FADD R80, R80, R85 ;  /* 0x0000005550507221 */ /* 0x000fe20000000000 */
[----:B-1----:R-:W-:Y:S01]  /*3b10*/  @!P6 FMUL R81, R81, R81 ;  /* 0x000000515151e220 */ /* 0x002fe20000400000 */
[----:B--2---:R-:W-:Y:S01]  /*3b20*/  FADD R3, R28, R61 ;  /* 0x0000003d1c037221 */ /* 0x004fe20000000000 */
[----:B------:R-:W-:Y:S01]  /*3b30*/  FADD R4, R4, R33 ;  /* 0x0000002104047221 */ /* 0x000fe20000000000 */
[----:B------:R-:W-:Y:S01]  /*3b40*/  FADD R80, R49, R80 ;  /* 0x0000005031507221 */ /* 0x000fe20000000000 */
[----:B------:R-:W-:Y:S01]  /*3b50*/  FADD R64, R38, R81 ;  /* 0x0000005126407221 */ /* 0x000fe20000000000 */
[----:B------:R-:W-:Y:S01]  /*3b60*/  FADD R3, R3, R60 ;  /* 0x0000003c03037221 */ /* 0x000fe20000000000 */
[----:B------:R-:W-:Y:S01]  /*3b70*/  F2FP.BF16.F32.PACK_AB R49, R51, R70 ;  /* 0x000000463331723e */ /* 0x000fe200000010ff */
[----:B----4-:R-:W-:Y:S01]  /*3b80*/  @!P5 FMUL R58, R58, R58 ;  /* 0x0000003a3a3ad220 */ /* 0x010fe20000400000 */
[----:B------:R-:W-:Y:S01]  /*3b90*/  FADD R64, R25, R64 ;  /* 0x0000004019407221 */ /* 0x000fe20000000000 */
[----:B------:R-:W-:-:S02]  /*3ba0*/  F2FP.BF16.F32.PACK_AB R25, R12, R11 ;  /* 0x0000000b0c19723e */ /* 0x000fc400000010ff */
[----:B------:R-:W-:Y:S01]  /*3bb0*/  FADD R68, R57, R58 ;  /* 0x0000003a39447221 */ /* 0x000fe20000000000 */
[----:B------:R-:W-:Y:S01]  /*3bc0*/  FADD R64, R3, R64 ;  /* 0x0000004003407221 */ /* 0x000fe20000000000 */
[----:B------:R-:W-:Y:S01]  /*3bd0*/  IMAD.U32 R3, RZ, RZ, UR7 ;  /* 0x00000007ff037e24 */ /* 0x000fe2000f8e00ff */
[----:B------:R-:W-:Y:S01]  /*3be0*/  F2FP.BF16.F32.PACK_AB R31, R18, R31 ;  /* 0x0000001f121f723e */ /* 0x000fe200000010ff */
[----:B------:R-:W-:Y:S01]  /*3bf0*/  FADD R29, R29, R68 ;  /* 0x000000441d1d7221 */ /* 0x000fe20000000000 */
[----:B------:R-:W-:Y:S01]  /*3c00*/  FADD R37, R37, R64 ;  /* 0x0000004025257221 */ /* 0x000fe20000000000 */
[----:B------:R1:W-:Y:S01]  /*3c10*/  SYNCS.ARRIVE.TRANS64.A1T0 RZ, [R3+UR25], RZ ;  /* 0x000000ff03ff79a7 */ /* 0x0003e20008100019 */
[----:B------:R-:W-:Y:S01]  /*3c20*/  F2FP.BF16.F32.PACK_AB R33, R20, R15 ;  /* 0x0000000f1421723e */ /* 0x000fe200000010ff */
[----:B------:R-:W-:Y:S01]  /*3c30*/  FADD R4, R4, R29 ;  /* 0x0000001d04047221 */ /* 0x000fe20000000000 */
[----:B------:R-:W-:Y:S02]  /*3c40*/  F2FP.BF16.F32.PACK_AB R29, R16, R13 ;  /* 0x0000000d101d723e */ /* 0x000fe400000010ff */
[----:B------:R-:W-:Y:S01]  /*3c50*/  F2FP.BF16.F32.PACK_AB R55, R55, R66 ;  /* 0x000000423737723e */ /* 0x000fe200000010ff */
[----:B------:R-:W-:Y:S01]  /*3c60*/  FADD R60, R41, R4 ;  /* 0x00000004293c7221 */ /* 0x000fe20000000000 */
[----:B------:R-:W-:Y:S01]  /*3c70*/  FADD R4, R45, R80 ;  /* 0x000000502d047221 */ /* 0x000fe20000000000 */
[----:B------:R-:W-:-:S02]  /*3c80*/  F2FP.BF16.F32.PACK_AB R51, R89, R74 ;  /* 0x0000004a5933723e */ /* 0x000fc400000010ff */
[----:B-1----:R-:W-:Y:S01]  /*3c90*/  FADD R3, R37, R60 ;  /* 0x0000003c25037221 */ /* 0x002fe20000000000 */
[----:B------:R-:W-:Y:S02]  /*3ca0*/  F2FP.BF16.F32.PACK_AB R37, R26, R17 ;  /* 0x000000111a25723e */ /* 0x000fe400000010ff */
[----:B------:R-:W-:Y:S02]  /*3cb0*/  F2FP.BF16.F32.PACK_AB R26, R21, R28 ;  /* 0x0000001c151a723e */ /* 0x000fe400000010ff */
[----:B------:R-:W-:Y:S02]  /*3cc0*/  F2FP.BF16.F32.PACK_AB R28, R23, R32 ;  /* 0x00000020171c723e */ /* 0x000fe400000010ff */
[----:B------:R-:W-:Y:S02]  /*3cd0*/  F2FP.BF16.F32.PACK_AB R32, R63, R40 ;  /* 0x000000283f20723e */ /* 0x000fe400000010ff */
[----:B------:R-:W-:Y:S02]  /*3ce0*/  F2FP.BF16.F32.PACK_AB R45, R91, R78 ;  /* 0x0000004e5b2d723e */ /* 0x000fe400000010ff */
[----:B------:R-:W-:-:S02]  /*3cf0*/  F2FP.BF16.F32.PACK_AB R47, R83, R82 ;  /* 0x00000052532f723e */ /* 0x000fc400000010ff */
        /* <DEDUP_REMOVED lines=10> */
[----:B------:R-:W-:Y:S01]  /*3da0*/  F2FP.BF16.F32.PACK_AB R42, R58, R81 ;  /* 0x000000513a2a723e */ /* 0x000fe200000010ff */
[----:B------:R-:W-:Y:S06]  /*3db0*/  @!P0 BRA `(.L_x_19) ;  /* 0x0000000000048947 */ /* 0x000fec0003800000 */
[----:B------:R-:W-:Y:S01]  /*3dc0*/  BPT.TRAP 0x1 ;  /* 0x000000040000795c */ /* 0x000fe20000300000 */
.L_x_19:
[----:B------:R-:W1:Y:S02]  /*3dd0*/  SYNCS.PHASECHK.TRANS64.TRYWAIT P1, [UR38+0x1e008], R9 ;  /* 0x01e00809ff0075a7 */ /* 0x000e640008020166 */
[----:B-1----:R-:W-:Y:S05]  /*3de0*/  @!P1 BRA `(.L_x_20) ;  /* 0x000000b400409947 */ /* 0x002fea0003800000 */
.L_x_110:
[----:B------:R-:W-:Y:S01]  /*3df0*/  UIADD3 UR6, UR24, 0x500, URZ ;  /* 0x0000050018067890 */ /* 0x000fe2000fffe03f */
[----:B------:R-:W-:Y:S01]  /*3e00*/  WARPGROUP.ARRIVE ;  /* 0x00000000000079c5 */ /* 0x000fe20000000000 */
[----:B------:R-:W-:Y:S01]  /*3e10*/  UMOV UR7, 0xc0000010 ;  /* 0xc000001000077882 */ /* 0x000fe20000000000 */
[----:B------:R-:W-:Y:S01]  /*3e20*/  UIADD3 UR10, UR24, 0x600, URZ ;  /* 0x00000600180a7890 */ /* 0x000fe2000fffe03f */
[----:B------:R-:W-:Y:S01]  /*3e30*/  F2FP.BF16.F32.PACK_AB R43, R10, R43 ;  /* 0x0000002b0a2b723e */ /* 0x000fe200000010ff */
[----:B------:R-:W-:Y:S01]  /*3e40*/  UMOV UR11, 0xc0000010 ;  /* 0xc0000010000b7882 */ /* 0x000fe20000000000 */
[----:B------:R-:W-:Y:S01]  /*3e50*/  UIADD3 UR14, UR24, 0x700, URZ ;  /* 0x00000700180e7890 */ /* 0x000fe2000fffe03f */
[----:B------:R-:W-:Y:S02]  /*3e60*/  UMOV UR15, 0xc0000010 ;  /* 0xc0000010000f7882 */ /* 0x000fe40000000000 */
[----:B------:R-:W-:Y:S01]  /*3e70*/  HGMMA.64x16x16.F32.BF16 R120, R24, gdesc[UR4].tnspB, RZ, !UPT, gsb0 ;  /* 0x4020000418787df0 */ /* 0x000fe2000c0018ff */
[----:B------:R-:W-:Y:S01]  /*3e80*/  UIADD3 UR18, UR24, 0x800, URZ ;  /* 0x0000080018127890 */ /* 0x000fe2000fffe03f */
[----:B------:R-:W-:Y:S01]  /*3e90*/  UMOV UR19, 0xc0000010 ;  /* 0xc000001000137882 */ /* 0x000fe20000000000 */
[----:B------:R-:W-:Y:S01]  /*3ea0*/  UIADD3 UR6, UR24, 0x900, URZ ;  /* 0x0000090018067890 */ /* 0x000fe2000fffe03f */
[----:B------:R-:W-:Y:S01]  /*3eb0*/  UMOV UR7, 0xc0000010 ;  /* 0xc000001000077882 */ /* 0x000fe20000000000 */
[----:B------:R-:W-:-:S02]  /*3ec0*/  WARPGROUP.DEPBAR.LE gsb0, 0x0 ;  /* 0x00008000000079c5 */ /* 0x000fc40000010000 */
[----:B------:R-:W-:-:S06]  /*3ed0*/  WARPGROUP.ARRIVE ;  /* 0x00000000000079c5 */ /* 0x000fcc0000000000 */
[----:B------:R-:W-:Y:S01]  /*3ee0*/  HGMMA.64x16x16.F32.BF16 R112, R24, gdesc[UR8].tnspB, RZ, !UPT, gsb0 ;  /* 0x4020000818707df0 */ /* 0x000fe2000c0018ff */
[----:B------:R-:W-:Y:S01]  /*3ef0*/  UIADD3 UR10, UR24, 0x620, URZ ;  /* 0x00000620180a7890 */ /* 0x000fe2000fffe03f */
[----:B------:R-:W-:Y:S01]  /*3f00*/  UMOV UR11, 0xc0000010 ;  /* 0xc0000010000b7882 */ /* 0x000fe20000000000 */
[----:B------:R-:W-:Y:S02]  /*3f10*/  WARPGROUP.DEPBAR.LE gsb0, 0x0 ;  /* 0x00008000000079c5 */ /* 0x000fe40000010000 */
        /* <DEDUP_REMOVED lines=16> */
[----:B------:R-:W-:Y:S01]  /*4020*/  HGMMA.64x16x16.F32.BF16 R120, R28, gdesc[UR4].tnspB, R120, gsb0 ;  /* 0x402000041c787df0 */ /* 0x000fe20008001878 */
        /* <DEDUP_REMOVED lines=154> */
[----:B------:R-:W-:Y:S03]  /*49d0*/  HGMMA.64x16x16.F32.BF16 R112, R40, gdesc[UR8].tnspB, R112, gsb0 ;  /* 0x4020000828707df0 */ /* 0x000fe60008001870 */
        /* <DEDUP_REMOVED lines=10> */
[----:B------:R-:W-:Y:S05]  /*4a80*/  @!P0 BRA `(.L_x_21) ;  /* 0x0000000000048947 */ /* 0x000fea0003800000 */
[----:B------:R-:W-:Y:S01]  /*4a90*/  BPT.TRAP 0x1 ;  /* 0x000000040000795c */ /* 0x000fe20000300000 */
.L_x_21:
[----:B------:R-:W-:Y:S01]  /*4aa0*/  UISETP.EQ.AND UP0, UPT, UR37, URZ, !UP0 ;  /* 0x0000003f2500728c */ /* 0x000fe2000c702270 */
[----:B-1----:R-:W-:Y:S01]  /*4ab0*/  MOV R9, RZ ;  /* 0x000000ff00097202 */ /* 0x002fe20000000f00 */
[----:B------:R-:W-:Y:S02]  /*4ac0*/  UIADD3 UR6, UR38, 0x1e028, URZ ;  /* 0x0001e02826067890 */ /* 0x000fe4000fffe03f */
[----:B------:R-:W-:Y:S02]  /*4ad0*/  USEL UR7, URZ, 0x1, !UP0 ;  /* 0x000000013f077887 */ /* 0x000fe4000c000000 */
[----:B------:R-:W-:Y:S02]  /*4ae0*/  UPRMT UR6, URZ, 0x654, UR6 ;  /* 0x000006543f067896 */ /* 0x000fe40008000006 */
[----:B------:R-:W-:-:S04]  /*4af0*/  USEL UR7, UR7, 0x2, UP1 ;  /* 0x0000000207077887 */ /* 0x000fc80008800000 */
[----:B------:R-:W-:-:S03]  /*4b00*/  UISETP.GT.U32.AND UP0, UPT, UR7, 0x1, UPT ;  /* 0x000000010700788c */ /* 0x000fc6000bf04070 */
[----:B------:R-:W-:Y:S03]  /*4b10*/  SYNCS.ARRIVE.TRANS64.RED.A1T0 RZ, [UR6], RZ ;  /* 0x000000ffffff79a7 */ /* 0x000fe60008100406 */
[----:B------:R-:W-:-:S13]  /*4b20*/  PLOP3.LUT P1, PT, PT, PT, UP0, 0x80, 0x0 ;  /* 0x000000000000781c */ /* 0x000fda0003f2f008 */
[----:B------:R-:W-:Y:S05]  /*4b30*/  @P1 BRA `(.L_x_22) ;  /* 0x0000000000041947 */ /* 0x000fea0003800000 */
[----:B------:R-:W-:Y:S01]  /*4b40*/  BPT.TRAP 0x1 ;  /* 0x000000040000795c */ /* 0x000fe20000300000 */
.L_x_22:
[C---:B------:R-:W-:Y:S01]  /*4b50*/  ISETP.GE.AND P2, PT, R8.reuse, 0x3, PT ;  /* 0x000000030800780c */ /* 0x040fe20003f46270 */
[----:B------:R-:W-:Y:S01]  /*4b60*/  UMOV UR25, 0x1 ;  /* 0x0000000100197882 */ /* 0x000fe20000000000 */
[----:B------:R-:W-:Y:S01]  /*4b70*/  UMOV UR27, 0x2 ;  /* 0x00000002001b7882 */ /* 0x000fe20000000000 */
[----:B------:R-:W-:Y:S01]  /*4b80*/  VIADD R7, R7, 0x80 ;  /* 0x0000008007077836 */ /* 0x000fe20000000000 */
[----:B------:R-:W-:-:S09]  /*4b90*/  IADD3 R8, R8, -0x1, RZ ;  /* 0xffffffff08087810 */ /* 0x000fd20007ffe0ff */
[----:B------:R-:W-:Y:S05]  /*4ba0*/  @!P2 BRA `(.L_x_23) ;  /* 0x000000340000a947 */ /* 0x000fea0003800000 */
[----:B------:R-:W-:Y:S01]  /*4bb0*/  IMAD.MOV.U32 R13, RZ, RZ, R5 ;  /* 0x000000ffff0d7224 */ /* 0x000fe200078e0005 */
[----:B------:R-:W-:Y:S01]  /*4bc0*/  MOV R11, R6 ;  /* 0x00000006000b7202 */ /* 0x000fe20000000f00 */
[----:B------:R-:W-:Y:S01]  /*4bd0*/  IMAD.MOV.U32 R9, RZ, RZ, RZ ;  /* 0x000000ffff097224 */ /* 0x000fe200078e00ff */
[----:B------:R-:W-:Y:S01]  /*4be0*/  UMOV UR27, 0x2 ;  /* 0x00000002001b7882 */ /* 0x000fe20000000000 */
[----:B------:R-:W-:Y:S01]  /*4bf0*/  UMOV UR25, 0x1 ;  /* 0x0000000100197882 */ /* 0x000fe20000000000 */
[----:B------:R-:W-:-:S05]  /*4c00*/  ULDC UR29, c[0x0][0x604] ;  /* 0x00018100001d7ab9 */ /* 0x000fca0000000800 */
.L_x_34:
[----:B------:R-:W-:-:S13]  /*4c10*/  PLOP3.LUT P3, PT, PT, PT, UP1, 0x80, 0x0 ;  /* 0x000000000000781c */ /* 0x000fda0003f6f018 */
[----:B------:R-:W-:Y:S05]  /*4c20*/  @!P3 BRA `(.L_x_24) ;  /* 0x000000000004b947 */ /* 0x000fea0003800000 */
[----:B------:R-:W-:Y:S01]  /*4c30*/  BPT.TRAP 0x1 ;  /* 0x000000040000795c */ /* 0x000fe20000300000 */
.L_x_24:
[----:B------:R-:W-:Y:S01]  /*4c40*/  ULEA UR6, UR27, UR38, 0x3 ;  /* 0x000000261b067291 */ /* 0x000fe2000f8e183f */
[----:B------:R-:W-:-:S08]  /*4c50*/  SHF.L.U32 R5, R9, 0x1f, RZ ;  /* 0x0000001f09057819 */ /* 0x000fd000000006ff */
[----:B------:R-:W1:Y:S02]  /*4c60*/  SYNCS.PHASECHK.TRANS64.TRYWAIT P2, [UR6+0x1e000], R5 ;  /* 0x01e00005ff0075a7 */ /* 0x000e640008040146 */
[----:B-1----:R-:W-:Y:S05]  /*4c70*/  @!P2 BRA `(.L_x_25) ;  /* 0x000000a400b4a947 */ /* 0x002fea0003800000 */
.L_x_111:
[----:B------:R-:W-:Y:S01]  /*4c80*/  UIMAD UR6, UR27, 0x500, UR26 ;  /* 0x000005001b0678a4 */ /* 0x000fe2000f8e021a */
[----:B------:R-:W-:Y:S01]  /*4c90*/  WARPGROUP.ARRIVE ;  /* 0x00000000000079c5 */ /* 0x000fe20000000000 */
[----:B------:R-:W-:Y:S01]  /*4ca0*/  UMOV UR7, 0xc0000010 ;  /* 0xc000001000077882 */ /* 0x000fe20000000000 */
[----:B------:R-:W-:Y:S01]  /*4cb0*/  UMOV UR19, 0xc0000010 ;  /* 0xc000001000137882 */ /* 0x000fe20000000000 */
[----:B------:R-:W-:Y:S02]  /*4cc0*/  UIADD3 UR18, UR6, 0x100, URZ ;  /* 0x0000010006127890 */ /* 0x000fe4000fffe03f */
[----:B------:R-:W-:Y:S01]  /*4cd0*/  UIADD3 UR22, UR6, 0x200, URZ ;  /* 0x0000020006167890 */ /* 0x000fe2000fffe03f */
[----:B------:R-:W-:Y:S02]  /*4ce0*/  UMOV UR23, 0xc0000010 ;  /* 0xc000001000177882 */ /* 0x000fe40000000000 */
[----:B------:R-:W-:Y:S01]  /*4cf0*/  HGMMA.64x128x16.F32.BF16 R24, gdesc[UR4], RZ, !UPT, gsb0 ;  /* 0x01e00000041879f0 */ /* 0x000fe2000c0018ff */
[----:B------:R-:W-:Y:S01]  /*4d00*/  UIADD3 UR10, UR6, 0x300, URZ ;  /* 0x00000300060a7890 */ /* 0x000fe2000fffe03f */
[----:B------:R-:W-:Y:S01]  /*4d10*/  UMOV UR11, 0xc0000010 ;  /* 0xc0000010000b7882 */ /* 0x000fe20000000000 */
[----:B------:R-:W-:Y:S01]  /*4d20*/  UIADD3 UR14, UR6, 0x400, URZ ;  /* 0x00000400060e7890 */ /* 0x000fe2000fffe03f */
[----:B------:R-:W-:Y:S01]  /*4d30*/  UMOV UR15, 0xc0000010 ;  /* 0xc0000010000f7882 */ /* 0x000fe20000000000 */
[----:B------:R-:W-:-:S04]  /*4d40*/  UIADD3 UR6, UR27, 0x1, URZ ;  /* 0x000000011b067890 */ /* 0x000fc8000fffe03f */
[----:B------:R-:W-:-:S04]  /*4d50*/  UISETP.NE.AND UP0, UPT, UR6, 0x5, UPT ;  /* 0x000000050600788c */ /* 0x000fc8000bf05270 */
[----:B------:R-:W-:Y:S02]  /*4d60*/  USEL UR7, URZ, 0x1, UP0 ;  /* 0x000000013f077887 */ /* 0x000fe40008000000 */
[----:B------:R-:W-:-:S04]  /*4d70*/  USEL UR6, UR6, URZ, UP0 ;  /* 0x0000003f06067287 */ /* 0x000fc80008000000 */
[----:B------:R-:W-:Y:S01]  /*4d80*/  LOP3.LUT R9, R9, UR7, RZ, 0x3c, !PT ;  /* 0x0000000709097c12 */ /* 0x000fe2000f8e3cff */
        /* <DEDUP_REMOVED lines=13> */
[----:B------:R-:W-:Y:S05]  /*4e60*/  @!P3 BRA `(.L_x_26) ;  /* 0x000000000004b947 */ /* 0x000fea0003800000 */
[----:B------:R-:W-:Y:S01]  /*4e70*/  BPT.TRAP 0x1 ;  /* 0x000000040000795c */ /* 0x000fe20000300000 */
.L_x_26:
[----:B-1----:R-:W-:Y:S01]  /*4e80*/  FMNMX R6, R24, R13, !PT ;  /* 0x0000000d18067209 */ /* 0x002fe20007800000 */
[----:B------:R-:W-:Y:S01]  /*4e90*/  ULEA UR7, UR6, UR38, 0x3 ;  /* 0x0000002606077291 */ /* 0x000fe2000f8e183f */
[----:B------:R-:W-:Y:S02]  /*4ea0*/  FMNMX R12, R26, R11, !PT ;  /* 0x0000000b1a0c7209 */ /* 0x000fe40007800000 */
[----:B------:R-:W-:Y:S02]  /*4eb0*/  FMNMX R5, R25, R6, !PT ;  /* 0x0000000619057209 */ /* 0x000fe40007800000 */
[----:B------:R-:W-:Y:S02]  /*4ec0*/  FMNMX R15, R27, R12, !PT ;  /* 0x0000000c1b0f7209 */ /* 0x000fe40007800000 */
[----:B------:R-:W-:Y:S02]  /*4ed0*/  FMNMX R6, R28, R5, !PT ;  /* 0x000000051c067209 */ /* 0x000fe40007800000 */
[----:B------:R-:W-:-:S02]  /*4ee0*/  FMNMX R12, R30, R15, !PT ;  /* 0x0000000f1e0c7209 */ /* 0x000fc40007800000 */
[----:B------:R-:W-:Y:S02]  /*4ef0*/  FMNMX R5, R29, R6, !PT ;  /* 0x000000061d057209 */ /* 0x000fe40007800000 */
[----:B------:R-:W-:Y:S02]  /*4f00*/  FMNMX R17, R31, R12, !PT ;  /* 0x0000000c1f117209 */ /* 0x000fe40007800000 */
[----:B------:R-:W-:-:S04]  /*4f10*/  FMNMX R6, R32, R5, !PT ;  /* 0x0000000520067209 */ /* 0x000fc80007800000 */
        /* <DEDUP_REMOVED lines=26> */
[----:B------:R-:W-:-:S05]  /*50c0*/  FMNMX R6, R85, R6, !PT ;  /* 0x0000000655067209 */ /* 0x000fca0007800000 */
[----:B------:R-:W1:Y:S02]  /*50d0*/  SHFL.BFLY PT, R5, R6, 0x1, 0x1f ;  /* 0x0c201f0006057f89 */ /* 0x000e6400000e0000 */
[----:B-1----:R-:W-:Y:S02]  /*50e0*/  FMNMX R10, R6, R5, !PT ;  /* 0x00000005060a7209 */ /* 0x002fe40007800000 */
[----:B------:R-:W-:-:S03]  /*50f0*/  FMNMX R6, R34, R17, !PT ;  /* 0x0000001122067209 */ /* 0x000fc60007800000 */
[----:B------:R-:W1:Y:S01]  /*5100*/  SHFL.BFLY PT, R5, R10, 0x2, 0x1f ;  /* 0x0c401f000a057f89 */ /* 0x000e6200000e0000 */
[----:B------:R-:W-:-:S04]  /*5110*/  FMNMX R19, R35, R6, !PT ;  /* 0x0000000623137209 */ /* 0x000fc80007800000 */
[----:B------:R-:W-:-:S04]  /*5120*/  FMNMX R6, R38, R19, !PT ;  /* 0x0000001326067209 */ /* 0x000fc80007800000 */
[----:B------:R-:W-:-:S04]  /*5130*/  FMNMX R19, R39, R6, !PT ;  /* 0x0000000627137209 */ /* 0x000fc80007800000 */
[----:B------:R-:W-:-:S04]  /*5140*/  FMNMX R6, R42, R19, !PT ;  /* 0x000000132a067209 */ /* 0x000fc80007800000 */
[----:B------:R-:W-:-:S04]  /*5150*/  FMNMX R21, R43, R6, !PT ;  /* 0x000000062b157209 */ /* 0x000fc80007800000 */
[----:B------:R-:W-:Y:S02]  /*5160*/  FMNMX R6, R46, R21, !PT ;  /* 0x000000152e067209 */ /* 0x000fe40007800000 */
[----:B-1----:R-:W-:Y:S02]  /*5170*/  FMNMX R5, R10, R5, !PT ;  /* 0x000000050a057209 */ /* 0x002fe40007800000 */
[----:B------:R-:W-:Y:S02]  /*5180*/  FMNMX R23, R47, R6, !PT ;  /* 0x000000062f177209 */ /* 0x000fe40007800000 */
[C---:B------:R-:W-:Y:S02]  /*5190*/  FSETP.NEU.AND P2, PT, R5.reuse, -INF , PT ;  /* 0xff8000000500780b */ /* 0x040fe40003f4d000 */
[----:B------:R-:W-:Y:S02]  /*51a0*/  FMNMX R6, R50, R23, !PT ;  /* 0x0000001732067209 */ /* 0x000fe40007800000 */
[----:B------:R-:W-:-:S02]  /*51b0*/  FSEL R16, R5, RZ, P2 ;  /* 0x000000ff05107208 */ /* 0x000fc40001000000 */
[----:B------:R-:W-:-:S03]  /*51c0*/  FMNMX R23, R51, R6, !PT ;  /* 0x0000000633177209 */ /* 0x000fc60007800000 */
[----:B------:R-:W-:Y:S01]  /*51d0*/  FMUL R128, R16, UR29 ;  /* 0x0000001d10807c20 */ /* 0x000fe20008400000 */
[----:B------:R-:W-:Y:S01]  /*51e0*/  FMNMX R6, R54, R23, !PT ;  /* 0x0000001736067209 */ /* 0x000fe20007800000 */
[----:B------:R-:W-:Y:S02]  /*51f0*/  FADD R16, -R16, R13 ;  /* 0x0000000d10107221 */ /* 0x000fe40000000100 */
[--C-:B------:R-:W-:Y:S01]  /*5200*/  FFMA R24, R24, UR29, -R128.reuse ;  /* 0x0000001d18187c23 */ /* 0x100fe20008000880 */
[--C-:B------:R-:W-:Y:S01]  /*5210*/  FFMA R15, R25, UR29, -R128.reuse ;  /* 0x0000001d190f7c23 */ /* 0x100fe20008000880 */
[--C-:B------:R-:W-:Y:S01]  /*5220*/  FFMA R10, R28, UR29, -R128.reuse ;  /* 0x0000001d1c0a7c23 */ /* 0x100fe20008000880 */
[--C-:B------:R-:W-:Y:S01]  /*5230*/  FFMA R19, R33, UR29, -R128.reuse ;  /* 0x0000001d21137c23 */ /* 0x100fe20008000880 */
[--C-:B------:R-:W-:Y:S01]  /*5240*/  FFMA R17, R29, UR29, -R128.reuse ;  /* 0x0000001d1d117c23 */ /* 0x100fe20008000880 */
[----:B------:R-:W-:Y:S01]  /*5250*/  FSETP.GEU.AND P6, PT, R24, -126, PT ;  /* 0xc2fc00001800780b */ /* 0x000fe20003fce000 */
        /* <DEDUP_REMOVED lines=9> */
[--C-:B------:R-:W-:Y:S01]  /*52f0*/  FFMA R23, R41, UR29, -R128.reuse ;  /* 0x0000001d29177c23 */ /* 0x100fe20008000880 */
[--C-:B------:R-:W-:Y:S01]  /*5300*/  FFMA R33, R45, UR29, -R128.reuse ;  /* 0x0000001d2d217c23 */ /* 0x100fe20008000880 */
[--C-:B------:R-:W-:Y:S01]  /*5310*/  FFMA R20, R48, UR29, -R128.reuse ;  /* 0x0000001d30147c23 */ /* 0x100fe20008000880 */
[----:B------:R-:W-:Y:S01]  /*5320*/  @!P6 FMUL R24, R24, 0.5 ;  /* 0x3f0000001818e820 */ /* 0x000fe20000400000 */
[--C-:B------:R-:W-:Y:S01]  /*5330*/  FFMA R45, R53, UR29, -R128.reuse ;  /* 0x0000001d352d7c23 */ /* 0x100fe20008000880 */
[----:B------:R-:W-:Y:S01]  /*5340*/  @!P3 FMUL R15, R15, 0.5 ;  /* 0x3f0000000f0fb820 */ /* 0x000fe20000400000 */
[----:B------:R-:W-:Y:S01]  /*5350*/  FMNMX R25, R55, R6, !PT ;  /* 0x0000000637197209 */ /* 0x000fe20007800000 */
[----:B------:R-:W-:Y:S01]  /*5360*/  @!P4 FMUL R10, R10, 0.5 ;  /* 0x3f0000000a0ac820 */ /* 0x000fe20000400000 */
[--C-:B------:R-:W-:Y:S01]  /*5370*/  FFMA R37, R49, UR29, -R128.reuse ;  /* 0x0000001d31257c23 */ /* 0x100fe20008000880 */
[----:B------:R-:W1:Y:S01]  /*5380*/  MUFU.EX2 R24, R24 ;  /* 0x0000001800187308 */ /* 0x000e620000000800 */
[----:B------:R-:W-:Y:S01]  /*5390*/  @!P5 FMUL R17, R17, 0.5 ;  /* 0x3f0000001111d820 */ /* 0x000fe20000400000 */
[----:B------:R-:W-:Y:S01]  /*53a0*/  @!P2 FMUL R28, R28, 0.5 ;  /* 0x3f0000001c1ca820 */ /* 0x000fe20000400000 */
[----:B------:R-:W-:Y:S01]  /*53b0*/  FMNMX R6, R58, R25, !PT ;  /* 0x000000193a067209 */ /* 0x000fe20007800000 */
[--C-:B------:R-:W-:Y:S01]  /*53c0*/  FFMA R22, R52, UR29, -R128.reuse ;  /* 0x0000001d34167c23 */ /* 0x100fe20008000880 */
[--C-:B------:R-:W-:Y:S01]  /*53d0*/  FFMA R49, R56, UR29, -R128.reuse ;  /* 0x0000001d38317c23 */ /* 0x100fe20008000880 */
[--C-:B------:R-:W-:Y:S01]  /*53e0*/  FFMA R32, R57, UR29, -R128.reuse ;  /* 0x0000001d39207c23 */ /* 0x100fe20008000880 */
[----:B------:R-:W-:Y:S01]  /*53f0*/  FMNMX R25, R59, R6, !PT ;  /* 0x000000063b197209 */ /* 0x000fe20007800000 */
[----:B------:R-:W2:Y:S01]  /*5400*/  MUFU.EX2 R15, R15 ;  /* 0x0000000f000f7308 */ /* 0x000ea20000000800 */
[--C-:B------:R-:W-:Y:S01]  /*5410*/  FFMA R57, R64, UR29, -R128.reuse ;  /* 0x0000001d40397c23 */ /* 0x100fe20008000880 */
[--C-:B------:R-:W-:Y:S01]  /*5420*/  FFMA R53, R60, UR29, -R128.reuse ;  /* 0x0000001d3c357c23 */ /* 0x100fe20008000880 */
[----:B------:R-:W-:Y:S01]  /*5430*/  FMNMX R6, R62, R25, !PT ;  /* 0x000000193e067209 */ /* 0x000fe20007800000 */
[--C-:B------:R-:W-:Y:S01]  /*5440*/  FFMA R36, R61, UR29, -R128.reuse ;  /* 0x0000001d3d247c23 */ /* 0x100fe20008000880 */
[--C-:B------:R-:W-:Y:S01]  /*5450*/  FFMA R44, R65, UR29, -R128.reuse ;  /* 0x0000001d412c7c23 */ /* 0x100fe20008000880 */
[--C-:B------:R-:W-:Y:S01]  /*5460*/  FFMA R65, R68, UR29, -R128.reuse ;  /* 0x0000001d44417c23 */ /* 0x100fe20008000880 */
[----:B------:R-:W-:Y:S01]  /*5470*/  FMNMX R25, R63, R6, !PT ;  /* 0x000000063f197209 */ /* 0x000fe20007800000 */
[----:B------:R-:W3:Y:S01]  /*5480*/  MUFU.EX2 R10, R10 ;  /* 0x0000000a000a7308 */ /* 0x000ee20000000800 */
[----:B-1----:R-:W-:Y:S01]  /*5490*/  @!P6 FMUL R24, R24, R24 ;  /* 0x000000181818e220 */ /* 0x002fe20000400000 */
[----:B------:R-:W-:Y:S01]  /*54a0*/  FSETP.GEU.AND P6, PT, R19, -126, PT ;  /* 0xc2fc00001300780b */ /* 0x000fe20003fce000 */
[--C-:B------:R-:W-:Y:S01]  /*54b0*/  FFMA R52, R73, UR29, -R128.reuse ;  /* 0x0000001d49347c23 */ /* 0x100fe20008000880 */
[----:B------:R-:W-:Y:S01]  /*54c0*/  FMNMX R6, R66, R25, !PT ;  /* 0x0000001942067209 */ /* 0x000fe20007800000 */
[--C-:B------:R-:W-:Y:S01]  /*54d0*/  FFMA R48, R69, UR29, -R128.reuse ;  /* 0x0000001d45307c23 */ /* 0x100fe20008000880 */
[--C-:B------:R-:W-:Y:S01]  /*54e0*/  FFMA R69, R72, UR29, -R128.reuse ;  /* 0x0000001d48457c23 */ /* 0x100fe20008000880 */
[--C-:B------:R-:W-:Y:S01]  /*54f0*/  FFMA R73, R76, UR29, -R128.reuse ;  /* 0x0000001d4c497c23 */ /* 0x100fe20008000880 */
[----:B------:R-:W1:Y:S01]  /*5500*/  MUFU.EX2 R17, R17 ;  /* 0x0000001100117308 */ /* 0x000e620000000800 */
[----:B--2---:R-:W-:Y:S01]  /*5510*/  @!P3 FMUL R15, R15, R15 ;  /* 0x0000000f0f0fb220 */ /* 0x004fe20000400000 */
[----:B------:R-:W-:Y:S01]  /*5520*/  FSETP.GEU.AND P3, PT, R12, -126, PT ;  /* 0xc2fc00000c00780b */ /* 0x000fe20003f6e000 */
[--C-:B------:R-:W-:Y:S01]  /*5530*/  FFMA R56, R77, UR29, -R128.reuse ;  /* 0x0000001d4d387c23 */ /* 0x100fe20008000880 */
[----:B------:R-:W-:Y:S01]  /*5540*/  FMNMX R25, R67, R6, !PT ;  /* 0x0000000643197209 */ /* 0x000fe20007800000 */
[--C-:B------:R-:W-:Y:S01]  /*5550*/  FFMA R64, R81, UR29, -R128.reuse ;  /* 0x0000001d51407c23 */ /* 0x100fe20008000880 */
[--C-:B------:R-:W-:Y:S01]  /*5560*/  FFMA R77, R80, UR29, -R128.reuse ;  /* 0x0000001d504d7c23 */ /* 0x100fe20008000880 */
[----:B------:R-:W-:Y:S01]  /*5570*/  @!P6 FMUL R19, R19, 0.5 ;  /* 0x3f0000001313e820 */ /* 0x000fe20000400000 */
[----:B------:R-:W2:Y:S01]  /*5580*/  MUFU.EX2 R28, R28 ;  /* 0x0000001c001c7308 */ /* 0x000ea20000000800 */
[----:B---3--:R-:W-:Y:S01]  /*5590*/  @!P4 FMUL R10, R10, R10 ;  /* 0x0000000a0a0ac220 */ /* 0x008fe20000400000 */
[----:B------:R-:W-:Y:S01]  /*55a0*/  FSETP.GEU.AND P4, PT, R21, -126, PT ;  /* 0xc2fc00001500780b */ /* 0x000fe20003f8e000 */
[--C-:B------:R-:W-:Y:S01]  /*55b0*/  FFMA R68, R85, UR29, -R128.reuse ;  /* 0x0000001d55447c23 */ /* 0x100fe20008000880 */
[----:B------:R-:W-:Y:S01]  /*55c0*/  FMNMX R6, R70, R25, !PT ;  /* 0x0000001946067209 */ /* 0x000fe20007800000 */
[----:B------:R-:W-:Y:S01]  /*55d0*/  FFMA R81, R84, UR29, -R128 ;  /* 0x0000001d54517c23 */ /* 0x000fe20008000880 */
[----:B------:R-:W-:Y:S01]  /*55e0*/  FMUL R16, R16, UR29 ;  /* 0x0000001d10107c20 */ /* 0x000fe20008400000 */
[----:B------:R-:W-:Y:S01]  /*55f0*/  @!P3 FMUL R12, R12, 0.5 ;  /* 0x3f0000000c0cb820 */ /* 0x000fe20000400000 */
[----:B------:R-:W3:Y:S01]  /*5600*/  MUFU.EX2 R19, R19 ;  /* 0x0000001300137308 */ /* 0x000ee20000000800 */
[----:B-1----:R-:W-:Y:S01]  /*5610*/  @!P5 FMUL R17, R17, R17 ;  /* 0x000000111111d220 */ /* 0x002fe20000400000 */
[----:B------:R-:W-:-:S02]  /*5620*/  FSETP.GEU.AND P5, PT, R14, -126, PT ;  /* 0xc2fc00000e00780b */ /* 0x000fc40003fae000 */
[----:B------:R-:W-:-:S03]  /*5630*/  FMNMX R25, R71, R6, !PT ;  /* 0x0000000647197209 */ /* 0x000fc60007800000 */
[----:B------:R-:W-:Y:S01]  /*5640*/  @!P4 FMUL R21, R21, 0.5 ;  /* 0x3f0000001515c820 */ /* 0x000fe20000400000 */
[----:B------:R-:W1:Y:S01]  /*5650*/  MUFU.EX2 R12, R12 ;  /* 0x0000000c000c7308 */ /* 0x000e620000000800 */
[----:B--2---:R-:W-:Y:S01]  /*5660*/  @!P2 FMUL R28, R28, R28 ;  /* 0x0000001c1c1ca220 */ /* 0x004fe20000400000 */
[----:B------:R-:W-:Y:S02]  /*5670*/  FSETP.GEU.AND P2, PT, R23, -126, PT ;  /* 0xc2fc00001700780b */ /* 0x000fe40003f4e000 */
[----:B------:R-:W-:-:S03]  /*5680*/  FMNMX R6, R74, R25, !PT ;  /* 0x000000194a067209 */ /* 0x000fc60007800000 */
[----:B------:R-:W-:Y:S01]  /*5690*/  @!P5 FMUL R14, R14, 0.5 ;  /* 0x3f0000000e0ed820 */ /* 0x000fe20000400000 */
[----:B------:R-:W2:Y:S01]  /*56a0*/  MUFU.EX2 R21, R21 ;  /* 0x0000001500157308 */ /* 0x000ea20000000800 */
[----:B---3--:R-:W-:Y:S01]  /*56b0*/  @!P6 FMUL R19, R19, R19 ;  /* 0x000000131313e220 */ /* 0x008fe20000400000 */
[----:B------:R-:W-:Y:S02]  /*56c0*/  FSETP.GEU.AND P6, PT, R18, -126, PT ;  /* 0xc2fc00001200780b */ /* 0x000fe40003fce000 */
[----:B------:R-:W-:-:S03]  /*56d0*/  FMNMX R25, R75, R6, !PT ;  /* 0x000000064b197209 */ /* 0x000fc60007800000 */
[----:B------:R-:W-:Y:S01]  /*56e0*/  @!P2 FMUL R23, R23, 0.5 ;  /* 0x3f0000001717a820 */ /* 0x000fe20000400000 */
[----:B------:R-:W3:Y:S01]  /*56f0*/  MUFU.EX2 R14, R14 ;  /* 0x0000000e000e7308 */ /* 0x000ee20000000800 */
[----:B-1----:R-:W-:Y:S01]  /*5700*/  @!P3 FMUL R12, R12, R12 ;  /* 0x0000000c0c0cb220 */ /* 0x002fe20000400000 */
[----:B------:R-:W-:Y:S02]  /*5710*/  FSETP.GEU.AND P3, PT, R33, -126, PT ;  /* 0xc2fc00002100780b */ /* 0x000fe40003f6e000 */
        /* <DEDUP_REMOVED lines=29> */
[----:B------:R-:W-:Y:S01]  /*58f0*/  FSETP.GEU.AND P4, PT, R32, -126, PT ;  /* 0xc2fc00002000780b */ /* 0x000fe20003f8e000 */
[----:B------:R-:W1:Y:S04]  /*5900*/  SHFL.BFLY PT, R25, R6, 0x1, 0x1f ;  /* 0x0c201f0006197f89 */ /* 0x000e6800000e0000 */
[----:B------:R-:W-:Y:S01]  /*5910*/  @!P3 FMUL R49, R49, 0.5 ;  /* 0x3f0000003131b820 */ /* 0x000fe20000400000 */
[----:B------:R-:W4:Y:S01]  /*5920*/  MUFU.EX2 R45, R45 ;  /* 0x0000002d002d7308 */ /* 0x000f220000000800 */
        /* <DEDUP_REMOVED lines=8> */
[----:B----4-:R-:W-:Y:S01]  /*59b0*/  @!P6 FMUL R45, R45, R45 ;  /* 0x0000002d2d2de220 */ /* 0x010fe20000400000 */
[----:B------:R-:W-:Y:S02]  /*59c0*/  FSETP.GEU.AND P6, PT, R57, -126, PT ;  /* 0xc2fc00003900780b */ /* 0x000fe40003fce000 */
[----:B-1----:R-:W-:-:S03]  /*59d0*/  FMNMX R6, R6, R25, !PT ;  /* 0x0000001906067209 */ /* 0x002fc60007800000 */
[----:B------:R-:W-:Y:S01]  /*59e0*/  @!P2 FMUL R36, R36, 0.5 ;  /* 0x3f0000002424a820 */ /* 0x000fe20000400000 */
[----:B------:R-:W1:Y:S01]  /*59f0*/  MUFU.EX2 R53, R53 ;  /* 0x0000003500357308 */ /* 0x000e620000000800 */
[----:B--2---:R-:W-:Y:S01]  /*5a00*/  @!P3 FMUL R49, R49, R49 ;  /* 0x000000313131b220 */ /* 0x004fe20000400000 */
[----:B------:R-:W-:Y:S01]  /*5a10*/  FSETP.GEU.AND P3, PT, R44, -126, PT ;  /* 0xc2fc00002c00780b */ /* 0x000fe20003f6e000 */
[----:B------:R-:W2:Y:S04]  /*5a20*/  SHFL.BFLY PT, R25, R6, 0x2, 0x1f ;  /* 0x0c401f0006197f89 */ /* 0x000ea800000e0000 */
[----:B------:R-:W-:Y:S01]  /*5a30*/  @!P6 FMUL R57, R57, 0.5 ;  /* 0x3f0000003939e820 */ /* 0x000fe20000400000 */
[----:B------:R-:W4:Y:S01]  /*5a40*/  MUFU.EX2 R36, R36 ;  /* 0x0000002400247308 */ /* 0x000f220000000800 */
        /* <DEDUP_REMOVED lines=8> */
[----:B----4-:R-:W-:Y:S01]  /*5ad0*/  @!P2 FMUL R36, R36, R36 ;  /* 0x000000242424a220 */ /* 0x010fe20000400000 */
[----:B------:R-:W-:Y:S02]  /*5ae0*/  FSETP.GEU.AND P2, PT, R69, -126, PT ;  /* 0xc2fc00004500780b */ /* 0x000fe40003f4e000 */
[----:B--2---:R-:W-:-:S03]  /*5af0*/  FMNMX R6, R6, R25, !PT ;  /* 0x0000001906067209 */ /* 0x004fc60007800000 */
[----:B------:R-:W-:Y:S01]  /*5b00*/  @!P5 FMUL R48, R48, 0.5 ;  /* 0x3f0000003030d820 */ /* 0x000fe20000400000 */
[----:B------:R-:W2:Y:S01]  /*5b10*/  MUFU.EX2 R65, R65 ;  /* 0x0000004100417308 */ /* 0x000ea20000000800 */
[----:B---3--:R-:W-:Y:S01]  /*5b20*/  @!P6 FMUL R57, R57, R57 ;  /* 0x000000393939e220 */ /* 0x008fe20000400000 */
[----:B------:R-:W-:-:S03]  /*5b30*/  FSETP.GEU.AND P6, PT, R52, -126, PT ;  /* 0xc2fc00003400780b */ /* 0x000fc60003fce000 */
[----:B------:R-:W-:Y:S01]  /*5b40*/  FADD R13, R28, R57 ;  /* 0x000000391c0d7221 */ /* 0x000fe20000000000 */
[----:B------:R-:W-:Y:S01]  /*5b50*/  F2FP.BF16.F32.PACK_AB R28, R19, R28 ;  /* 0x0000001c131c723e */ /* 0x000fe200000010ff */
        /* <DEDUP_REMOVED lines=15> */
[----:B------:R-:W-:-:S04]  /*5c50*/  FSETP.NEU.AND P2, PT, R6, -INF , PT ;  /* 0xff8000000600780b */ /* 0x000fc80003f4d000 */
[----:B------:R-:W-:Y:S01]  /*5c60*/  FSEL R60, R6, RZ, P2 ;  /* 0x000000ff063c7208 */ /* 0x000fe20001000000 */
[----:B------:R-:W-:Y:S01]  /*5c70*/  @!P5 FMUL R77, R77, 0.5 ;  /* 0x3f0000004d4dd820 */ /* 0x000fe20000400000 */
[----:B------:R-:W1:Y:S01]  /*5c80*/  MUFU.EX2 R56, R56 ;  /* 0x0000003800387308 */ /* 0x000e620000000800 */
[----:B--2---:R-:W-:Y:S01]  /*5c90*/  @!P6 FMUL R52, R52, R52 ;  /* 0x000000343434e220 */ /* 0x004fe20000400000 */
[----:B------:R-:W-:Y:S01]  /*5ca0*/  FSETP.GEU.AND P6, PT, R64, -126, PT ;  /* 0xc2fc00004000780b */ /* 0x000fe20003fce000 */
[----:B------:R-:W-:Y:S01]  /*5cb0*/  FMUL R61, R60, UR29 ;  /* 0x0000001d3c3d7c20 */ /* 0x000fe20008400000 */
[----:B------:R-:W-:-:S03]  /*5cc0*/  FSETP.GEU.AND P2, PT, R81, -126, PT ;  /* 0xc2fc00005100780b */ /* 0x000fc60003f4e000 */
[--C-:B------:R-:W-:Y:S01]  /*5cd0*/  FFMA R25, R26, UR29, -R61.reuse ;  /* 0x0000001d1a197c23 */ /* 0x100fe2000800083d */
[----:B------:R-:W2:Y:S01]  /*5ce0*/  MUFU.EX2 R77, R77 ;  /* 0x0000004d004d7308 */ /* 0x000ea20000000800 */
[----:B---3--:R-:W-:Y:S01]  /*5cf0*/  @!P3 FMUL R73, R73, R73 ;  /* 0x000000494949b220 */ /* 0x008fe20000400000 */
[----:B------:R-:W-:Y:S01]  /*5d00*/  FSETP.GEU.AND P3, PT, R68, -126, PT ;  /* 0xc2fc00004400780b */ /* 0x000fe20003f6e000 */
[--C-:B------:R-:W-:Y:S01]  /*5d10*/  FFMA R26, R27, UR29, -R61.reuse ;  /* 0x0000001d1b1a7c23 */ /* 0x100fe2000800083d */
[--C-:B------:R-:W-:Y:S01]  /*5d20*/  FFMA R27, R30, UR29, -R61.reuse ;  /* 0x0000001d1e1b7c23 */ /* 0x100fe2000800083d */
[--C-:B------:R-:W-:Y:S01]  /*5d30*/  FFMA R29, R34, UR29, -R61.reuse ;  /* 0x0000001d221d7c23 */ /* 0x100fe2000800083d */
[--C-:B------:R-:W-:Y:S01]  /*5d40*/  FFMA R35, R35, UR29, -R61.reuse ;  /* 0x0000001d23237c23 */ /* 0x100fe2000800083d */
[----:B------:R-:W-:Y:S01]  /*5d50*/  @!P6 FMUL R64, R64, 0.5 ;  /* 0x3f0000004040e820 */ /* 0x000fe20000400000 */
[--C-:B------:R-:W-:Y:S01]  /*5d60*/  FFMA R39, R39, UR29, -R61.reuse ;  /* 0x0000001d27277c23 */ /* 0x100fe2000800083d */
[----:B-1----:R-:W-:Y:S01]  /*5d70*/  @!P4 FMUL R56, R56, R56 ;  /* 0x000000383838c220 */ /* 0x002fe20000400000 */
[----:B------:R-:W-:Y:S01]  /*5d80*/  FSETP.GEU.AND P4, PT, R25, -126, PT ;  /* 0xc2fc00001900780b */ /* 0x000fe20003f8e000 */
[----:B------:R-:W-:Y:S01]  /*5d90*/  @!P2 FMUL R81, R81, 0.5 ;  /* 0x3f0000005151a820 */ /* 0x000fe20000400000 */
[--C-:B------:R-:W-:Y:S01]  /*5da0*/  FFMA R31, R31, UR29, -R61.reuse ;  /* 0x0000001d1f1f7c23 */ /* 0x100fe2000800083d */
[----:B------:R-:W1:Y:S01]  /*5db0*/  MUFU.EX2 R64, R64 ;  /* 0x0000004000407308 */ /* 0x000e620000000800 */
[--C-:B------:R-:W-:Y:S01]  /*5dc0*/  FFMA R41, R42, UR29, -R61.reuse ;  /* 0x0000001d2a297c23 */ /* 0x100fe2000800083d */
[----:B------:R-:W-:Y:S01]  /*5dd0*/  @!P3 FMUL R68, R68, 0.5 ;  /* 0x3f0000004444b820 */ /* 0x000fe20000400000 */
[--C-:B------:R-:W-:Y:S01]  /*5de0*/  FFMA R42, R43, UR29, -R61.reuse ;  /* 0x0000001d2b2a7c23 */ /* 0x100fe2000800083d */
[----:B--2---:R-:W-:Y:S01]  /*5df0*/  @!P5 FMUL R77, R77, R77 ;  /* 0x0000004d4d4dd220 */ /* 0x004fe20000400000 */
[----:B------:R-:W-:Y:S01]  /*5e00*/  FSETP.GEU.AND P5, PT, R26, -126, PT ;  /* 0xc2fc00001a00780b */ /* 0x000fe20003fae000 */
[--C-:B------:R-:W-:Y:S01]  /*5e10*/  FFMA R43, R46, UR29, -R61.reuse ;  /* 0x0000001d2e2b7c23 */ /* 0x100fe2000800083d */
[--C-:B------:R-:W-:Y:S01]  /*5e20*/  FFMA R50, R50, UR29, -R61.reuse ;  /* 0x0000001d32327c23 */ /* 0x100fe2000800083d */
[----:B------:R-:W2:Y:S01]  /*5e30*/  MUFU.EX2 R68, R68 ;  /* 0x0000004400447308 */ /* 0x000ea20000000800 */
[--C-:B------:R-:W-:Y:S01]  /*5e40*/  FFMA R47, R47, UR29, -R61.reuse ;  /* 0x0000001d2f2f7c23 */ /* 0x100fe2000800083d */
[----:B------:R-:W-:Y:S01]  /*5e50*/  @!P4 FMUL R25, R25, 0.5 ;  /* 0x3f0000001919c820 */ /* 0x000fe20000400000 */
[--C-:B------:R-:W-:Y:S01]  /*5e60*/  FFMA R54, R54, UR29, -R61.reuse ;  /* 0x0000001d36367c23 */ /* 0x100fe2000800083d */
[--C-:B------:R-:W-:Y:S01]  /*5e70*/  FFMA R59, R59, UR29, -R61.reuse ;  /* 0x0000001d3b3b7c23 */ /* 0x100fe2000800083d */
[--C-:B------:R-:W-:Y:S01]  /*5e80*/  FFMA R58, R58, UR29, -R61.reuse ;  /* 0x0000001d3a3a7c23 */ /* 0x100fe2000800083d */
[--C-:B------:R-:W-:Y:S01]  /*5e90*/  FFMA R63, R63, UR29, -R61.reuse ;  /* 0x0000001d3f3f7c23 */ /* 0x100fe2000800083d */
[--C-:B------:R-:W-:Y:S01]  /*5ea0*/  FFMA R62, R62, UR29, -R61.reuse ;  /* 0x0000001d3e3e7c23 */ /* 0x100fe2000800083d */
[----:B------:R-:W3:Y:S01]  /*5eb0*/  MUFU.EX2 R25, R25 ;  /* 0x0000001900197308 */ /* 0x000ee20000000800 */
[----:B-1----:R-:W-:Y:S01]  /*5ec0*/  @!P6 FMUL R64, R64, R64 ;  /* 0x000000404040e220 */ /* 0x002fe20000400000 */
[----:B------:R-:W-:Y:S01]  /*5ed0*/  FSETP.GEU.AND P6, PT, R27, -126, PT ;  /* 0xc2fc00001b00780b */ /* 0x000fe20003fce000 */
[----:B------:R-:W-:Y:S01]  /*5ee0*/  @!P5 FMUL R26, R26, 0.5 ;  /* 0x3f0000001a1ad820 */ /* 0x000fe20000400000 */
[--C-:B------:R-:W-:Y:S01]  /*5ef0*/  FFMA R46, R71, UR29, -R61.reuse ;  /* 0x0000001d472e7c23 */ /* 0x100fe2000800083d */
[--C-:B------:R-:W-:Y:S01]  /*5f00*/  FFMA R83, R83, UR29, -R61.reuse ;  /* 0x0000001d53537c23 */ /* 0x100fe2000800083d */
[----:B------:R-:W-:-:S02]  /*5f10*/  FFMA R79, R79, UR29, -R61 ;  /* 0x0000001d4f4f7c23 */ /* 0x000fc4000800083d */
        /* <DEDUP_REMOVED lines=8> */
[----:B------:R-:W3:Y:S01]  /*5fa0*/  MUFU.EX2 R27, R27 ;  /* 0x0000001b001b7308 */ /* 0x000ee20000000800 */
[----:B--2---:R-:W-:Y:S01]  /*5fb0*/  FFMA R26, R38, UR29, -R61 ;  /* 0x0000001d261a7c23 */ /* 0x004fe2000800083d */
[----:B-1----:R-:W-:Y:S01]  /*5fc0*/  @!P2 FMUL R81, R81, R81 ;  /* 0x000000515151a220 */ /* 0x002fe20000400000 */
[----:B------:R-:W-:-:S04]  /*5fd0*/  FSETP.GEU.AND P2, PT, R31, -126, PT ;  /* 0xc2fc00001f00780b */ /* 0x000fc80003f4e000 */
[----:B------:R-:W-:Y:S01]  /*5fe0*/  @!P4 FMUL R35, R35, 0.5 ;  /* 0x3f0000002323c820 */ /* 0x000fe20000400000 */
[----:B------:R-:W1:Y:S01]  /*5ff0*/  MUFU.EX2 R29, R29 ;  /* 0x0000001d001d7308 */ /* 0x000e620000000800 */
[----:B----4-:R-:W-:Y:S01]  /*6000*/  @!P5 FMUL R30, R30, R30 ;  /* 0x0000001e1e1ed220 */ /* 0x010fe20000400000 */
[----:B------:R-:W-:-:S06]  /*6010*/  FSETP.GEU.AND P5, PT, R26, -126, PT ;  /* 0xc2fc00001a00780b */ /* 0x000fcc0003fae000 */
[----:B------:R2:W4:Y:S01]  /*6020*/  MUFU.EX2 R38, R35 ;  /* 0x0000002300267308 */ /* 0x0005220000000800 */
[----:B---3--:R-:W-:Y:S01]  /*6030*/  @!P6 FMUL R27, R27, R27 ;  /* 0x0000001b1b1be220 */ /* 0x008fe20000400000 */
[----:B------:R-:W-:Y:S01]  /*6040*/  FSETP.GEU.AND P6, PT, R39, -126, PT ;  /* 0xc2fc00002700780b */ /* 0x000fe20003fce000 */
[----:B------:R-:W-:-:S04]  /*6050*/  @!P2 FMUL R31, R31, 0.5 ;  /* 0x3f0000001f1fa820 */ /* 0x000fc80000400000 */
[----:B------:R-:W-:Y:S01]  /*6060*/  @!P5 FMUL R26, R26, 0.5 ;  /* 0x3f0000001a1ad820 */ /* 0x000fe20000400000 */
[----:B------:R-:W3:Y:S01]  /*6070*/  MUFU.EX2 R34, R31 ;  /* 0x0000001f00227308 */ /* 0x000ee20000000800 */
[----:B-1----:R-:W-:Y:S01]  /*6080*/  @!P3 FMUL R29, R29, R29 ;  /* 0x0000001d1d1db220 */ /* 0x002fe20000400000 */
[----:B------:R-:W-:Y:S01]  /*6090*/  FSETP.GEU.AND P3, PT, R42, -126, PT ;  /* 0xc2fc00002a00780b */ /* 0x000fe20003f6e000 */
[----:B--2---:R-:W-:-:S04]  /*60a0*/  FFMA R35, R55, UR29, -R61 ;  /* 0x0000001d37237c23 */ /* 0x004fc8000800083d */
[----:B------:R-:W-:Y:S01]  /*60b0*/  @!P6 FMUL R39, R39, 0.5 ;  /* 0x3f0000002727e820 */ /* 0x000fe20000400000 */
[----:B------:R1:W2:Y:S01]  /*60c0*/  MUFU.EX2 R31, R26 ;  /* 0x0000001a001f7308 */ /* 0x0002a20000000800 */
[----:B----4-:R-:W-:Y:S01]  /*60d0*/  @!P4 FMUL R38, R38, R38 ;  /* 0x000000262626c220 */ /* 0x010fe20000400000 */
[----:B------:R-:W-:-:S05]  /*60e0*/  FSETP.GEU.AND P4, PT, R43, -126, PT ;  /* 0xc2fc00002b00780b */ /* 0x000fca0003f8e000 */
[----:B------:R-:W-:Y:S01]  /*60f0*/  @!P3 FMUL R42, R42, 0.5 ;  /* 0x3f0000002a2ab820 */ /* 0x000fe20000400000 */
[----:B------:R4:W5:Y:S01]  /*6100*/  MUFU.EX2 R40, R39 ;  /* 0x0000002700287308 */ /* 0x0009620000000800 */
[----:B---3--:R-:W-:Y:S01]  /*6110*/  @!P2 FMUL R34, R34, R34 ;  /* 0x000000222222a220 */ /* 0x008fe20000400000 */
[----:B------:R-:W-:Y:S01]  /*6120*/  FSETP.GEU.AND P2, PT, R41, -126, PT ;  /* 0xc2fc00002900780b */ /* 0x000fe20003f4e000 */
[----:B-1----:R-:W-:-:S04]  /*6130*/  FFMA R26, R51, UR29, -R61 ;  /* 0x0000001d331a7c23 */ /* 0x002fc8000800083d */
[----:B------:R-:W-:Y:S01]  /*6140*/  @!P4 FMUL R43, R43, 0.5 ;  /* 0x3f0000002b2bc820 */ /* 0x000fe20000400000 */
[----:B------:R-:W1:Y:S01]  /*6150*/  MUFU.EX2 R42, R42 ;  /* 0x0000002a002a7308 */ /* 0x000e620000000800 */
[----:B--2---:R-:W-:Y:S01]  /*6160*/  @!P5 FMUL R31, R31, R31 ;  /* 0x0000001f1f1fd220 */ /* 0x004fe20000400000 */
[----:B------:R-:W-:Y:S01]  /*6170*/  FSETP.GEU.AND P5, PT, R47, -126, PT ;  /* 0xc2fc00002f00780b */ /* 0x000fe20003fae000 */
[----:B----4-:R-:W-:-:S04]  /*6180*/  FFMA R39, R70, UR29, -R61 ;  /* 0x0000001d46277c23 */ /* 0x010fc8000800083d */
[----:B------:R-:W-:Y:S01]  /*6190*/  @!P2 FMUL R41, R41, 0.5 ;  /* 0x3f0000002929a820 */ /* 0x000fe20000400000 */
[----:B------:R-:W2:Y:S01]  /*61a0*/  MUFU.EX2 R43, R43 ;  /* 0x0000002b002b7308 */ /* 0x000ea20000000800 */
[----:B-----5:R-:W-:Y:S01]  /*61b0*/  @!P6 FMUL R40, R40, R40 ;  /* 0x000000282828e220 */ /* 0x020fe20000400000 */
[----:B------:R-:W-:-:S05]  /*61c0*/  FSETP.GEU.AND P6, PT, R50, -126, PT ;  /* 0xc2fc00003200780b */ /* 0x000fca0003fce000 */
[----:B------:R-:W-:Y:S01]  /*61d0*/  @!P5 FMUL R47, R47, 0.5 ;  /* 0x3f0000002f2fd820 */ /* 0x000fe20000400000 */
[----:B------:R-:W3:Y:S01]  /*61e0*/  MUFU.EX2 R41, R41 ;  /* 0x0000002900297308 */ /* 0x000ee20000000800 */
[----:B-1----:R-:W-:Y:S01]  /*61f0*/  @!P3 FMUL R42, R42, R42 ;  /* 0x0000002a2a2ab220 */ /* 0x002fe20000400000 */
[----:B------:R-:W-:-:S05]  /*6200*/  FSETP.GEU.AND P3, PT, R54, -126, PT ;  /* 0xc2fc00003600780b */ /* 0x000fca0003f6e000 */
[----:B------:R-:W-:Y:S01]  /*6210*/  @!P6 FMUL R50, R50, 0.5 ;  /* 0x3f0000003232e820 */ /* 0x000fe20000400000 */
[----:B------:R1:W4:Y:S01]  /*6220*/  MUFU.EX2 R72, R47 ;  /* 0x0000002f00487308 */ /* 0x0003220000000800 */
[----:B--2---:R-:W-:Y:S01]  /*6230*/  @!P4 FMUL R43, R43, R43 ;  /* 0x0000002b2b2bc220 */ /* 0x004fe20000400000 */
[----:B------:R-:W-:-:S05]  /*6240*/  FSETP.GEU.AND P4, PT, R35, -126, PT ;  /* 0xc2fc00002300780b */ /* 0x000fca0003f8e000 */
[----:B------:R-:W-:Y:S01]  /*6250*/  @!P3 FMUL R54, R54, 0.5 ;  /* 0x3f0000003636b820 */ /* 0x000fe20000400000 */
[----:B------:R2:W5:Y:S01]  /*6260*/  MUFU.EX2 R51, R50 ;  /* 0x0000003200337308 */ /* 0x0005620000000800 */
[----:B---3--:R-:W-:Y:S01]  /*6270*/  @!P2 FMUL R41, R41, R41 ;  /* 0x000000292929a220 */ /* 0x008fe20000400000 */
[----:B------:R-:W-:Y:S01]  /*6280*/  FSETP.GEU.AND P2, PT, R26, -126, PT ;  /* 0xc2fc00001a00780b */ /* 0x000fe20003f4e000 */
[----:B-1----:R-:W-:-:S04]  /*6290*/  FFMA R47, R74, UR29, -R61 ;  /* 0x0000001d4a2f7c23 */ /* 0x002fc8000800083d */
[----:B------:R-:W-:Y:S01]  /*62a0*/  @!P4 FMUL R35, R35, 0.5 ;  /* 0x3f0000002323c820 */ /* 0x000fe20000400000 */
[----:B------:R1:W3:Y:S01]  /*62b0*/  MUFU.EX2 R55, R54 ;  /* 0x0000003600377308 */ /* 0x0002e20000000800 */
[----:B----4-:R-:W-:Y:S01]  /*62c0*/  @!P5 FMUL R72, R72, R72 ;  /* 0x000000484848d220 */ /* 0x010fe20000400000 */
[----:B------:R-:W-:Y:S01]  /*62d0*/  FSETP.GEU.AND P5, PT, R58, -126, PT ;  /* 0xc2fc00003a00780b */ /* 0x000fe20003fae000 */
[----:B--2---:R-:W-:-:S04]  /*62e0*/  FFMA R50, R75, UR29, -R61 ;  /* 0x0000001d4b327c23 */ /* 0x004fc8000800083d */
[----:B------:R-:W-:Y:S01]  /*62f0*/  @!P2 FMUL R26, R26, 0.5 ;  /* 0x3f0000001a1aa820 */ /* 0x000fe20000400000 */
[----:B------:R2:W4:Y:S01]  /*6300*/  MUFU.EX2 R80, R35 ;  /* 0x0000002300507308 */ /* 0x0005220000000800 */
[----:B-----5:R-:W-:Y:S01]  /*6310*/  @!P6 FMUL R51, R51, R51 ;  /* 0x000000333333e220 */ /* 0x020fe20000400000 */
[----:B------:R-:W-:Y:S01]  /*6320*/  FSETP.GEU.AND P6, PT, R59, -126, PT ;  /* 0xc2fc00003b00780b */ /* 0x000fe20003fce000 */
[----:B-1----:R-:W-:-:S04]  /*6330*/  FFMA R54, R78, UR29, -R61 ;  /* 0x0000001d4e367c23 */ /* 0x002fc8000800083d */
[----:B------:R-:W-:Y:S01]  /*6340*/  @!P5 FMUL R58, R58, 0.5 ;  /* 0x3f0000003a3ad820 */ /* 0x000fe20000400000 */
[----:B------:R1:W5:Y:S01]  /*6350*/  MUFU.EX2 R76, R26 ;  /* 0x0000001a004c7308 */ /* 0x0003620000000800 */
[----:B---3--:R-:W-:Y:S01]  /*6360*/  @!P3 FMUL R55, R55, R55 ;  /* 0x000000373737b220 */ /* 0x008fe20000400000 */
[----:B------:R-:W-:Y:S01]  /*6370*/  FSETP.GEU.AND P3, PT, R63, -126, PT ;  /* 0xc2fc00003f00780b */ /* 0x000fe20003f6e000 */
[----:B--2---:R-:W-:-:S04]  /*6380*/  FFMA R35, R67, UR29, -R61 ;  /* 0x0000001d43237c23 */ /* 0x004fc8000800083d */
[----:B------:R-:W-:Y:S01]  /*6390*/  @!P6 FMUL R59, R59, 0.5 ;  /* 0x3f0000003b3be820 */ /* 0x000fe20000400000 */
[----:B------:R2:W3:Y:S01]  /*63a0*/  MUFU.EX2 R84, R58 ;  /* 0x0000003a00547308 */ /* 0x0004e20000000800 */
[----:B-1----:R-:W-:Y:S01]  /*63b0*/  FFMA R26, R66, UR29, -R61 ;  /* 0x0000001d421a7c23 */ /* 0x002fe2000800083d */
[----:B----4-:R-:W-:-:S04]  /*63c0*/  @!P4 FMUL R80, R80, R80 ;  /* 0x000000505050c220 */ /* 0x010fc80000400000 */
[----:B------:R-:W-:Y:S01]  /*63d0*/  FSETP.GEU.AND P4, PT, R26, -126, PT ;  /* 0xc2fc00001a00780b */ /* 0x000fe20003f8e000 */
[----:B------:R-:W-:Y:S01]  /*63e0*/  @!P3 FMUL R63, R63, 0.5 ;  /* 0x3f0000003f3fb820 */ /* 0x000fe20000400000 */
[----:B------:R-:W1:Y:S01]  /*63f0*/  MUFU.EX2 R59, R59 ;  /* 0x0000003b003b7308 */ /* 0x000e620000000800 */
[----:B-----5:R-:W-:Y:S01]  /*6400*/  @!P2 FMUL R76, R76, R76 ;  /* 0x0000004c4c4ca220 */ /* 0x020fe20000400000 */
[----:B------:R-:W-:Y:S01]  /*6410*/  FSETP.GEU.AND P2, PT, R62, -126, PT ;  /* 0xc2fc00003e00780b */ /* 0x000fe20003f4e000 */
[----:B--2---:R-:W-:-:S05]  /*6420*/  FFMA R58, R82, UR29, -R61 ;  /* 0x0000001d523a7c23 */ /* 0x004fca000800083d */
[----:B------:R2:W4:Y:S01]  /*6430*/  MUFU.EX2 R67, R63 ;  /* 0x0000003f00437308 */ /* 0x0005220000000800 */
[----:B---3--:R-:W-:Y:S01]  /*6440*/  @!P5 FMUL R84, R84, R84 ;  /* 0x000000545454d220 */ /* 0x008fe20000400000 */
[----:B------:R-:W-:Y:S01]  /*6450*/  FSETP.GEU.AND P5, PT, R35, -126, PT ;  /* 0xc2fc00002300780b */ /* 0x000fe20003fae000 */
[----:B------:R-:W-:-:S04]  /*6460*/  @!P4 FMUL R26, R26, 0.5 ;  /* 0x3f0000001a1ac820 */ /* 0x000fc80000400000 */
[----:B------:R-:W-:Y:S01]  /*6470*/  @!P2 FMUL R62, R62, 0.5 ;  /* 0x3f0000003e3ea820 */ /* 0x000fe20000400000 */
[----:B------:R3:W5:Y:S01]  /*6480*/  MUFU.EX2 R70, R26 ;  /* 0x0000001a00467308 */ /* 0x0007620000000800 */
[----:B-1----:R-:W-:Y:S01]  /*6490*/  @!P6 FMUL R59, R59, R59 ;  /* 0x0000003b3b3be220 */ /* 0x002fe20000400000 */
[----:B------:R-:W-:-:S03]  /*64a0*/  FSETP.GEU.AND P6, PT, R39, -126, PT ;  /* 0xc2fc00002700780b */ /* 0x000fc60003fce000 */
[----:B--2---:R-:W-:Y:S02]  /*64b0*/  FADD R63, R30, R59 ;  /* 0x0000003b1e3f7221 */ /* 0x004fe40000000000 */
[----:B------:R-:W-:Y:S01]  /*64c0*/  @!P5 FMUL R35, R35, 0.5 ;  /* 0x3f0000002323d820 */ /* 0x000fe20000400000 */
[----:B------:R1:W2:Y:S01]  /*64d0*/  MUFU.EX2 R66, R62 ;  /* 0x0000003e00427308 */ /* 0x0002a20000000800 */
[----:B----4-:R-:W-:Y:S01]  /*64e0*/  @!P3 FMUL R67, R67, R67 ;  /* 0x000000434343b220 */ /* 0x010fe20000400000 */
[----:B------:R-:W-:Y:S01]  /*64f0*/  FSETP.GEU.AND P3, PT, R47, -126, PT ;  /* 0xc2fc00002f00780b */ /* 0x000fe20003f6e000 */
[----:B---3--:R-:W-:-:S04]  /*6500*/  FADD R26, R14, R69 ;  /* 0x000000450e1a7221 */ /* 0x008fc80000000000 */
[----:B------:R-:W-:Y:S01]  /*6510*/  @!P6 FMUL R39, R39, 0.5 ;  /* 0x3f0000002727e820 */ /* 0x000fe20000400000 */
[----:B------:R3:W4:Y:S01]  /*6520*/  MUFU.EX2 R71, R35 ;  /* 0x0000002300477308 */ /* 0x0007220000000800 */
[----:B-----5:R-:W-:Y:S01]  /*6530*/  @!P4 FMUL R70, R70, R70 ;  /* 0x000000464646c220 */ /* 0x020fe20000400000 */
[----:B------:R-:W-:Y:S01]  /*6540*/  FSETP.GEU.AND P4, PT, R50, -126, PT ;  /* 0xc2fc00003200780b */ /* 0x000fe20003f8e000 */
[----:B-1----:R-:W-:Y:S01]  /*6550*/  FADD R62, -R60, R11 ;  /* 0x0000000b3c3e7221 */ /* 0x002fe20000000100 */
[--C-:B------:R-:W-:Y:S01]  /*6560*/  FFMA R60, R86, UR29, -R61.reuse ;  /* 0x0000001d563c7c23 */ /* 0x100fe2000800083d */
[----:B------:R-:W-:Y:S01]  /*6570*/  FFMA R61, R87, UR29, -R61 ;  /* 0x0000001d573d7c23 */ /* 0x000fe2000800083d */
[----:B------:R-:W-:Y:S01]  /*6580*/  FADD R11, R24, R49 ;  /* 0x00000031180b7221 */ /* 0x000fe20000000000 */
[----:B------:R-:W-:Y:S01]  /*6590*/  @!P3 FMUL R47, R47, 0.5 ;  /* 0x3f0000002f2fb820 */ /* 0x000fe20000400000 */
[----:B------:R1:W5:Y:S01]  /*65a0*/  MUFU.EX2 R74, R39 ;  /* 0x00000027004a7308 */ /* 0x0003620000000800 */
[----:B--2---:R-:W-:Y:S01]  /*65b0*/  @!P2 FMUL R66, R66, R66 ;  /* 0x000000424242a220 */ /* 0x004fe20000400000 */
[----:B------:R-:W-:Y:S01]  /*65c0*/  FSETP.GEU.AND P2, PT, R46, -126, PT ;  /* 0xc2fc00002e00780b */ /* 0x000fe20003f4e000 */
[----:B---3--:R-:W-:Y:S01]  /*65d0*/  FADD R35, R37, R64 ;  /* 0x0000004025237221 */ /* 0x008fe20000000000 */
[----:B------:R-:W-:Y:S01]  /*65e0*/  FMUL R62, R62, UR29 ;  /* 0x0000001d3e3e7c20 */ /* 0x000fe20008400000 */
[----:B------:R-:W-:Y:S01]  /*65f0*/  FADD R87, R29, R70 ;  /* 0x000000461d577221 */ /* 0x000fe20000000000 */
[----:B------:R-:W-:Y:S01]  /*6600*/  F2FP.BF16.F32.PACK_AB R24, R15, R24 ;  /* 0x000000180f18723e */ /* 0x000fe200000010ff */
[----:B------:R-:W-:Y:S01]  /*6610*/  @!P4 FMUL R50, R50, 0.5 ;  /* 0x3f0000003232c820 */ /* 0x000fe20000400000 */
[----:B------:R-:W2:Y:S01]  /*6620*/  MUFU.EX2 R78, R47 ;  /* 0x0000002f004e7308 */ /* 0x000ea20000000800 */
[----:B----4-:R-:W-:Y:S01]  /*6630*/  @!P5 FMUL R71, R71, R71 ;  /* 0x000000474747d220 */ /* 0x010fe20000400000 */
[----:B------:R-:W-:Y:S01]  /*6640*/  FSETP.GEU.AND P5, PT, R54, -126, PT ;  /* 0xc2fc00003600780b */ /* 0x000fe20003fae000 */
[----:B-1----:R-:W-:Y:S01]  /*6650*/  FADD R39, R11, R26 ;  /* 0x0000001a0b277221 */ /* 0x002fe20000000000 */
[----:B------:R-:W-:Y:S01]  /*6660*/  FADD R11, R15, R32 ;  /* 0x000000200f0b7221 */ /* 0x000fe20000000000 */
[----:B------:R-:W-:Y:S01]  /*6670*/  FADD R26, R19, R44 ;  /* 0x0000002c131a7221 */ /* 0x000fe20000000000 */
[----:B------:R-:W-:Y:S01]  /*6680*/  F2FP.BF16.F32.PACK_AB R29, R38, R29 ;  /* 0x0000001d261d723e */ /* 0x000fe200000010ff */
[----:B------:R-:W-:Y:S01]  /*6690*/  @!P2 FMUL R46, R46, 0.5 ;  /* 0x3f0000002e2ea820 */ /* 0x000fe20000400000 */
[----:B------:R1:W3:Y:S01]  /*66a0*/  MUFU.EX2 R85, R50 ;  /* 0x0000003200557308 */ /* 0x0002e20000000800 */
[----:B-----5:R-:W-:Y:S01]  /*66b0*/  @!P6 FMUL R74, R74, R74 ;  /* 0x0000004a4a4ae220 */ /* 0x020fe20000400000 */
[----:B------:R-:W-:-:S02]  /*66c0*/  FSETP.GEU.AND P6, PT, R58, -126, PT ;  /* 0xc2fc00003a00780b */ /* 0x000fc40003fce000 */
[----:B------:R-:W-:Y:S02]  /*66d0*/  F2FP.BF16.F32.PACK_AB R32, R32, R49 ;  /* 0x000000312020723e */ /* 0x000fe400000010ff */
[----:B------:R-:W-:Y:S01]  /*66e0*/  F2FP.BF16.F32.PACK_AB R44, R44, R57 ;  /* 0x000000392c2c723e */ /* 0x000fe200000010ff */
[----:B------:R-:W-:Y:S01]  /*66f0*/  @!P5 FMUL R54, R54, 0.5 ;  /* 0x3f0000003636d820 */ /* 0x000fe20000400000 */
[----:B------:R4:W5:Y:S01]  /*6700*/  MUFU.EX2 R75, R46 ;  /* 0x0000002e004b7308 */ /* 0x0009620000000800 */
[----:B--2---:R-:W-:Y:S01]  /*6710*/  @!P3 FMUL R78, R78, R78 ;  /* 0x0000004e4e4eb220 */ /* 0x004fe20000400000 */
[----:B------:R-:W-:Y:S01]  /*6720*/  FSETP.GEU.AND P3, PT, R83, -126, PT ;  /* 0xc2fc00005300780b */ /* 0x000fe20003f6e000 */
[----:B-1----:R-:W-:Y:S01]  /*6730*/  FADD R50, R20, R77 ;  /* 0x0000004d14327221 */ /* 0x002fe20000000000 */
[----:B------:R-:W-:Y:S01]  /*6740*/  F2FP.BF16.F32.PACK_AB R64, R64, R77 ;  /* 0x0000004d4040723e */ /* 0x000fe200000010ff */
[----:B------:R-:W-:Y:S01]  /*6750*/  FADD R129, R41, R78 ;  /* 0x0000004e29817221 */ /* 0x000fe20000000000 */
[----:B------:R-:W-:Y:S01]  /*6760*/  F2FP.BF16.F32.PACK_AB R41, R42, R41 ;  /* 0x000000292a29723e */ /* 0x000fe200000010ff */
[----:B------:R-:W-:Y:S01]  /*6770*/  @!P6 FMUL R58, R58, 0.5 ;  /* 0x3f0000003a3ae820 */ /* 0x000fe20000400000 */
[----:B------:R1:W2:Y:S01]  /*6780*/  MUFU.EX2 R82, R54 ;  /* 0x0000003600527308 */ /* 0x0002a20000000800 */
[----:B---3--:R-:W-:Y:S01]  /*6790*/  @!P4 FMUL R85, R85, R85 ;  /* 0x000000555555c220 */ /* 0x008fe20000400000 */
[----:B------:R-:W-:Y:S01]  /*67a0*/  FSETP.GEU.AND P4, PT, R79, -126, PT ;  /* 0xc2fc00004f00780b */ /* 0x000fe20003f8e000 */
[----:B----4-:R-:W-:Y:S01]  /*67b0*/  FADD R46, R23, R52 ;  /* 0x00000034172e7221 */ /* 0x010fe20000000000 */
[----:B------:R-:W-:Y:S01]  /*67c0*/  FADD R50, R13, R50 ;  /* 0x000000320d327221 */ /* 0x000fe20000000000 */
[----:B------:R-:W-:Y:S01]  /*67d0*/  FADD R13, R12, R65 ;  /* 0x000000410c0d7221 */ /* 0x000fe20000000000 */
[----:B------:R-:W-:Y:S01]  /*67e0*/  FADD R130, R42, R85 ;  /* 0x000000552a827221 */ /* 0x000fe20000000000 */
[----:B------:R-:W-:Y:S01]  /*67f0*/  @!P3 FMUL R83, R83, 0.5 ;  /* 0x3f0000005353b820 */ /* 0x000fe20000400000 */
[----:B------:R3:W4:Y:S01]  /*6800*/  MUFU.EX2 R86, R58 ;  /* 0x0000003a00567308 */ /* 0x0007220000000800 */
[----:B------:R-:W-:Y:S01]  /*6810*/  FADD R47, R11, R46 ;  /* 0x0000002e0b2f7221 */ /* 0x000fe20000000000 */
[----:B------:R-:W-:Y:S01]  /*6820*/  FADD R46, R22, R81 ;  /* 0x00000051162e7221 */ /* 0x000fe20000000000 */
[----:B-1----:R-:W-:Y:S01]  /*6830*/  FADD R54, R26, R35 ;  /* 0x000000231a367221 */ /* 0x002fe20000000000 */
[----:B------:R-:W-:Y:S01]  /*6840*/  FADD R11, R10, R53 ;  /* 0x000000350a0b7221 */ /* 0x000fe20000000000 */
[----:B------:R-:W-:Y:S01]  /*6850*/  FADD R26, R18, R73 ;  /* 0x00000049121a7221 */ /* 0x000fe20000000000 */
[----:B-----5:R-:W-:Y:S01]  /*6860*/  @!P2 FMUL R75, R75, R75 ;  /* 0x0000004b4b4ba220 */ /* 0x020fe20000400000 */
[----:B------:R-:W-:Y:S01]  /*6870*/  @!P4 FMUL R79, R79, 0.5 ;  /* 0x3f0000004f4fc820 */ /* 0x000fe20000400000 */
[----:B------:R-:W1:Y:S01]  /*6880*/  MUFU.EX2 R83, R83 ;  /* 0x0000005300537308 */ /* 0x000e620000000800 */
[----:B--2---:R-:W-:Y:S01]  /*6890*/  @!P5 FMUL R82, R82, R82 ;  /* 0x000000525252d220 */ /* 0x004fe20000400000 */
[----:B------:R-:W-:Y:S01]  /*68a0*/  FSETP.GEU.AND P5, PT, R60, -126, PT ;  /* 0xc2fc00003c00780b */ /* 0x000fe20003fae000 */
[----:B---3--:R-:W-:Y:S01]  /*68b0*/  FADD R58, R13, R46 ;  /* 0x0000002e0d3a7221 */ /* 0x008fe20000000000 */
[----:B------:R-:W-:Y:S01]  /*68c0*/  FADD R13, R21, R48 ;  /* 0x00000030150d7221 */ /* 0x000fe20000000000 */
[----:B------:R-:W-:Y:S01]  /*68d0*/  FADD R46, R45, R68 ;  /* 0x000000442d2e7221 */ /* 0x000fe20000000000 */
[----:B------:R-:W-:Y:S01]  /*68e0*/  FADD R35, R11, R26 ;  /* 0x0000001a0b237221 */ /* 0x000fe20000000000 */
[----:B------:R-:W-:Y:S01]  /*68f0*/  FADD R11, R17, R36 ;  /* 0x00000024110b7221 */ /* 0x000fe20000000000 */
[----:B------:R-:W2:Y:S01]  /*6900*/  MUFU.EX2 R79, R79 ;  /* 0x0000004f004f7308 */ /* 0x000ea20000000800 */
[----:B----4-:R-:W-:Y:S01]  /*6910*/  @!P6 FMUL R86, R86, R86 ;  /* 0x000000565656e220 */ /* 0x010fe20000400000 */
[----:B------:R-:W-:Y:S01]  /*6920*/  FSETP.GEU.AND P6, PT, R61, -126, PT ;  /* 0xc2fc00003d00780b */ /* 0x000fe20003fce000 */
[----:B------:R-:W-:Y:S01]  /*6930*/  FADD R46, R13, R46 ;  /* 0x0000002e0d2e7221 */ /* 0x000fe20000000000 */
[----:B------:R-:W-:Y:S01]  /*6940*/  FADD R26, R33, R56 ;  /* 0x00000038211a7221 */ /* 0x000fe20000000000 */
[----:B------:R-:W-:Y:S01]  /*6950*/  FSETP.GEU.AND P2, PT, R62, -126, PT ;  /* 0xc2fc00003e00780b */ /* 0x000fe20003f4e000 */
[----:B------:R-:W-:Y:S01]  /*6960*/  FADD R132, R51, R86 ;  /* 0x0000005633847221 */ /* 0x000fe20000000000 */
[----:B------:R-:W-:Y:S01]  /*6970*/  @!P5 FMUL R60, R60, 0.5 ;  /* 0x3f0000003c3cd820 */ /* 0x000fe20000400000 */
[----:B------:R-:W-:Y:S01]  /*6980*/  FADD R11, R11, R26 ;  /* 0x0000001a0b0b7221 */ /* 0x000fe20000000000 */
[----:B-1----:R-:W-:Y:S01]  /*6990*/  @!P3 FMUL R83, R83, R83 ;  /* 0x000000535353b220 */ /* 0x002fe20000400000 */
[----:B------:R-:W-:Y:S01]  /*69a0*/  FSETP.GEU.AND P3, PT, R16, -126, PT ;  /* 0xc2fc00001000780b */ /* 0x000fe20003f6e000 */
[----:B------:R1:W3:Y:S01]  /*69b0*/  MUFU.EX2 R128, R60 ;  /* 0x0000003c00807308 */ /* 0x0002e20000000800 */
[----:B------:R-:W-:Y:S01]  /*69c0*/  FADD R26, R25, R84 ;  /* 0x00000054191a7221 */ /* 0x000fe20000000000 */
[----:B------:R-:W-:Y:S01]  /*69d0*/  FADD R131, R63, R130 ;  /* 0x000000823f837221 */ /* 0x000fe20000000000 */
[----:B------:R-:W-:Y:S01]  /*69e0*/  FADD R63, R43, R82 ;  /* 0x000000522b3f7221 */ /* 0x000fe20000000000 */
[----:B------:R-:W-:Y:S01]  /*69f0*/  @!P6 FMUL R61, R61, 0.5 ;  /* 0x3f0000003d3de820 */ /* 0x000fe20000400000 */
[----:B------:R-:W-:Y:S01]  /*6a00*/  FADD R129, R26, R129 ;  /* 0x000000811a817221 */ /* 0x000fe20000000000 */
[----:B------:R-:W-:Y:S01]  /*6a10*/  FADD R26, R27, R66 ;  /* 0x000000421b1a7221 */ /* 0x000fe20000000000 */
[----:B--2---:R-:W-:Y:S01]  /*6a20*/  @!P4 FMUL R79, R79, R79 ;  /* 0x0000004f4f4fc220 */ /* 0x004fe20000400000 */
[----:B------:R2:W4:Y:S01]  /*6a30*/  MUFU.EX2 R13, R61 ;  /* 0x0000003d000d7308 */ /* 0x0005220000000800 */
[----:B------:R-:W-:Y:S01]  /*6a40*/  FADD R134, R87, R132 ;  /* 0x0000008457867221 */ /* 0x000fe20000000000 */
[----:B------:R-:W-:Y:S01]  /*6a50*/  FADD R132, R26, R63 ;  /* 0x0000003f1a847221 */ /* 0x000fe20000000000 */
[----:B------:R-:W-:Y:S01]  /*6a60*/  FADD R26, R34, R67 ;  /* 0x00000043221a7221 */ /* 0x000fe20000000000 */
[----:B------:R-:W-:Y:S01]  /*6a70*/  FADD R63, R72, R79 ;  /* 0x0000004f483f7221 */ /* 0x000fe20000000000 */
[----:B------:R-:W-:Y:S01]  /*6a80*/  @!P3 FMUL R16, R16, 0.5 ;  /* 0x3f0000001010b820 */ /* 0x000fe20000400000 */
[----:B-1----:R-:W-:Y:S01]  /*6a90*/  FADD R60, R38, R71 ;  /* 0x00000047263c7221 */ /* 0x002fe20000000000 */
[----:B------:R-:W-:Y:S01]  /*6aa0*/  FADD R87, R76, R83 ;  /* 0x000000534c577221 */ /* 0x000fe20000000000 */
[----:B------:R-:W-:Y:S01]  /*6ab0*/  @!P2 FMUL R62, R62, 0.5 ;  /* 0x3f0000003e3ea820 */ /* 0x000fe20000400000 */
[----:B--2---:R-:W-:Y:S01]  /*6ac0*/  FADD R61, R40, R75 ;  /* 0x0000004b283d7221 */ /* 0x004fe20000000000 */
[----:B---3--:R-:W-:Y:S01]  /*6ad0*/  @!P5 FMUL R128, R128, R128 ;  /* 0x000000808080d220 */ /* 0x008fe20000400000 */
[----:B------:R-:W-:Y:S01]  /*6ae0*/  FADD R26, R26, R63 ;  /* 0x0000003f1a1a7221 */ /* 0x000fe20000000000 */
[----:B------:R-:W-:Y:S01]  /*6af0*/  FADD R136, R60, R87 ;  /* 0x000000573c887221 */ /* 0x000fe20000000000 */
[----:B------:R-:W1:Y:S01]  /*6b00*/  MUFU.EX2 R16, R16 ;  /* 0x0000001000107308 */ /* 0x000e620000000800 */
[----:B------:R-:W-:Y:S01]  /*6b10*/  FADD R60, R31, R74 ;  /* 0x0000004a1f3c7221 */ /* 0x000fe20000000000 */
[----:B------:R-:W-:Y:S01]  /*6b20*/  FADD R87, R55, R128 ;  /* 0x0000008037577221 */ /* 0x000fe20000000000 */
[----:B------:R-:W-:Y:S01]  /*6b30*/  FADD R129, R129, R134 ;  /* 0x0000008681817221 */ /* 0x000fe20000000000 */
[----:B----4-:R-:W-:Y:S01]  /*6b40*/  @!P6 FMUL R13, R13, R13 ;  /* 0x0000000d0d0de220 */ /* 0x010fe20000400000 */
[----:B------:R-:W-:Y:S01]  /*6b50*/  FADD R131, R131, R136 ;  /* 0x0000008883837221 */ /* 0x000fe20000000000 */
        /* <DEDUP_REMOVED lines=8> */
[----:B------:R-:W2:Y:S01]  /*6be0*/  MUFU.EX2 R61, R62 ;  /* 0x0000003e003d7308 */ /* 0x000ea20000000800 */
[----:B------:R-:W-:Y:S01]  /*6bf0*/  FADD R129, R129, R132 ;  /* 0x0000008481817221 */ /* 0x000fe20000000000 */
[----:B------:R-:W-:Y:S01]  /*6c00*/  FADD R26, R26, R63 ;  /* 0x0000003f1a1a7221 */ /* 0x000fe20000000000 */
[----:B------:R-:W-:Y:S01]  /*6c10*/  FADD R46, R47, R46 ;  /* 0x0000002e2f2e7221 */ /* 0x000fe20000000000 */
[----:B------:R-:W-:Y:S01]  /*6c20*/  FADD R39, R39, R58 ;  /* 0x0000003a27277221 */ /* 0x000fe20000000000 */
[----:B------:R-:W-:Y:S01]  /*6c30*/  SHF.L.U32 R11, R9, 0x1f, RZ ;  /* 0x0000001f090b7819 */ /* 0x000fe200000006ff */
[----:B------:R-:W-:Y:S01]  /*6c40*/  FADD R26, R131, R26 ;  /* 0x0000001a831a7221 */ /* 0x000fe20000000000 */
[----:B-1----:R-:W-:Y:S01]  /*6c50*/  @!P3 FMUL R16, R16, R16 ;  /* 0x000000101010b220 */ /* 0x002fe20000400000 */
[----:B------:R-:W-:Y:S01]  /*6c60*/  FADD R39, R39, R46 ;  /* 0x0000002e27277221 */ /* 0x000fe20000000000 */
[----:B------:R-:W-:Y:S01]  /*6c70*/  F2FP.BF16.F32.PACK_AB R27, R34, R27 ;  /* 0x0000001b221b723e */ /* 0x000fe200000010ff */
[----:B------:R-:W-:Y:S01]  /*6c80*/  FADD R26, R129, R26 ;  /* 0x0000001a811a7221 */ /* 0x000fe20000000000 */
[----:B------:R-:W-:Y:S01]  /*6c90*/  F2FP.BF16.F32.PACK_AB R25, R30, R25 ;  /* 0x000000191e19723e */ /* 0x000fe200000010ff */
[----:B------:R-:W-:Y:S01]  /*6ca0*/  FFMA R3, R16, R3, R39 ;  /* 0x0000000310037223 */ /* 0x000fe20000000027 */
[----:B------:R-:W-:Y:S01]  /*6cb0*/  F2FP.BF16.F32.PACK_AB R31, R40, R31 ;  /* 0x0000001f281f723e */ /* 0x000fe200000010ff */
[----:B------:R-:W-:Y:S01]  /*6cc0*/  FMUL R120, R120, R16 ;  /* 0x0000001078787220 */ /* 0x000fe20000400000 */
[----:B------:R-:W-:Y:S01]  /*6cd0*/  F2FP.BF16.F32.PACK_AB R42, R33, R18 ;  /* 0x00000012212a723e */ /* 0x000fe200000010ff */
[----:B------:R-:W-:Y:S01]  /*6ce0*/  FMUL R121, R121, R16 ;  /* 0x0000001079797220 */ /* 0x000fe20000400000 */
[----:B--2---:R-:W-:Y:S01]  /*6cf0*/  @!P2 FMUL R61, R61, R61 ;  /* 0x0000003d3d3da220 */ /* 0x004fe20000400000 */
[----:B------:R1:W2:Y:S01]  /*6d00*/  SYNCS.PHASECHK.TRANS64.TRYWAIT P2, [UR7+0x1e000], R11 ;  /* 0x01e0000bff0075a7 */ /* 0x0002a20008040147 */
[----:B------:R-:W-:Y:S01]  /*6d10*/  F2FP.BF16.F32.PACK_AB R62, R45, R22 ;  /* 0x000000162d3e723e */ /* 0x000fe200000010ff */
[----:B------:R-:W-:Y:S01]  /*6d20*/  FMUL R124, R124, R16 ;  /* 0x000000107c7c7220 */ /* 0x000fe20000400000 */
[----:B------:R-:W-:Y:S01]  /*6d30*/  FFMA R4, R61, R4, R26 ;  /* 0x000000043d047223 */ /* 0x000fe2000000001a */
[-C--:B------:R-:W-:Y:S01]  /*6d40*/  FMUL R122, R122, R61.reuse ;  /* 0x0000003d7a7a7220 */ /* 0x080fe20000400000 */
        /* <DEDUP_REMOVED lines=18> */
[----:B------:R-:W-:Y:S01]  /*6e70*/  FMUL R95, R95, R61 ;  /* 0x0000003d5f5f7220 */ /* 0x000fe20000400000 */
[----:B------:R-:W-:Y:S01]  /*6e80*/  F2FP.BF16.F32.PACK_AB R63, R80, R55 ;  /* 0x00000037503f723e */ /* 0x000fe200000010ff */
[-C--:B------:R-:W-:Y:S01]  /*6e90*/  FMUL R125, R125, R16.reuse ;  /* 0x000000107d7d7220 */ /* 0x080fe20000400000 */
[----:B------:R-:W-:Y:S01]  /*6ea0*/  F2FP.BF16.F32.PACK_AB R34, R36, R53 ;  /* 0x000000352422723e */ /* 0x000fe200000010ff */
[----:B------:R-:W-:Y:S01]  /*6eb0*/  FMUL R112, R112, R16 ;  /* 0x0000001070707220 */ /* 0x000fe20000400000 */
[----:B------:R-:W-:Y:S01]  /*6ec0*/  F2FP.BF16.F32.PACK_AB R35, R67, R66 ;  /* 0x000000424323723e */ /* 0x000fe200000010ff */
[-C--:B------:R-:W-:Y:S01]  /*6ed0*/  FMUL R113, R113, R16.reuse ;  /* 0x0000001071717220 */ /* 0x080fe20000400000 */
[----:B------:R-:W-:Y:S01]  /*6ee0*/  F2FP.BF16.F32.PACK_AB R46, R48, R65 ;  /* 0x00000041302e723e */ /* 0x000fe200000010ff */
        /* <DEDUP_REMOVED lines=28> */
[----:B------:R-:W-:Y:S01]  /*70b0*/  F2FP.BF16.F32.PACK_AB R66, R68, R81 ;  /* 0x000000514442723e */ /* 0x000fe200000010ff */
[----:B-12---:R-:W-:Y:S06]  /*70c0*/  @!P0 BRA `(.L_x_27) ;  /* 0x0000000000048947 */ /* 0x006fec0003800000 */
[----:B------:R-:W-:Y:S01]  /*70d0*/  BPT.TRAP 0x1 ;  /* 0x000000040000795c */ /* 0x000fe20000300000 */
.L_x_27:
[----:B------:R-:W-:Y:S05]  /*70e0*/  @P2 BRA `(.L_x_28) ;  /* 0x0000000000082947 */ /* 0x000fea0003800000 */
[----:B------:R-:W1:Y:S02]  /*70f0*/  SYNCS.PHASECHK.TRANS64.TRYWAIT P2, [UR7+0x1e000], R11 ;  /* 0x01e0000bff0075a7 */ /* 0x000e640008040147 */
[----:B-1----:R-:W-:Y:S05]  /*7100*/  @!P2 BRA `(.L_x_29) ;  /* 0x0000008000a8a947 */ /* 0x002fea0003800000 */
.L_x_28:
[----:B------:R-:W-:Y:S01]  /*7110*/  UIMAD UR10, UR6, 0x500, UR24 ;  /* 0x00000500060a78a4 */ /* 0x000fe2000f8e0218 */
[----:B------:R-:W-:Y:S01]  /*7120*/  WARPGROUP.ARRIVE ;  /* 0x00000000000079c5 */ /* 0x000fe20000000000 */
[----:B------:R-:W-:Y:S01]  /*7130*/  UMOV UR11, 0xc0000010 ;  /* 0xc0000010000b7882 */ /* 0x000fe20000000000 */
[----:B------:R-:W-:Y:S01]  /*7140*/  UMOV UR15, 0xc0000010 ;  /* 0xc0000010000f7882 */ /* 0x000fe20000000000 */
[----:B------:R-:W-:Y:S01]  /*7150*/  UIADD3 UR14, UR10, 0x100, URZ ;  /* 0x000001000a0e7890 */ /* 0x000fe2000fffe03f */
[----:B------:R-:W-:Y:S01]  /*7160*/  F2FP.BF16.F32.PACK_AB R67, R13, R128 ;  /* 0x000000800d43723e */ /* 0x000fe200000010ff */
[----:B------:R-:W-:Y:S01]  /*7170*/  UIADD3 UR18, UR10, 0x200, URZ ;  /* 0x000002000a127890 */ /* 0x000fe2000fffe03f */
[----:B------:R-:W-:Y:S02]  /*7180*/  UMOV UR19, 0xc0000010 ;  /* 0xc000001000137882 */ /* 0x000fe40000000000 */
[----:B------:R-:W-:Y:S01]  /*7190*/  HGMMA.64x16x16.F32.BF16 R120, R24, gdesc[UR8].tnspB, R120, gsb0 ;  /* 0x4020000818787df0 */ /* 0x000fe20008001878 */
[----:B------:R-:W-:Y:S01]  /*71a0*/  UIADD3 UR22, UR10, 0x300, URZ ;  /* 0x000003000a167890 */ /* 0x000fe2000fffe03f */
[----:B------:R-:W-:Y:S01]  /*71b0*/  UMOV UR23, 0xc0000010 ;  /* 0xc000001000177882 */ /* 0x000fe20000000000 */
[----:B------:R-:W-:Y:S01]  /*71c0*/  UIADD3 UR30, UR10, 0x400, URZ ;  /* 0x000004000a1e7890 */ /* 0x000fe2000fffe03f */
[----:B------:R-:W-:Y:S01]  /*71d0*/  UMOV UR31, 0xc0000010 ;  /* 0xc0000010001f7882 */ /* 0x000fe20000000000 */
[----:B------:R-:W-:Y:S01]  /*71e0*/  UMOV UR11, 0xc0000010 ;  /* 0xc0000010000b7882 */ /* 0x000fe20000000000 */
[----:B------:R-:W-:-:S02]  /*71f0*/  WARPGROUP.DEPBAR.LE gsb0, 0x0 ;  /* 0x00008000000079c5 */ /* 0x000fc40000010000 */
        /* <DEDUP_REMOVED lines=169> */
[----:B------:R-:W-:Y:S01]  /*7c90*/  UIADD3 UR10, UR10, 0x4e0, URZ ;  /* 0x000004e00a0a7890 */ /* 0x000fe2000fffe03f */
        /* <DEDUP_REMOVED lines=18> */
.L_x_30:
[----:B------:R-:W-:-:S04]  /*7dc0*/  ULEA UR7, UR25, UR38, 0x3 ;  /* 0x0000002619077291 */ /* 0x000fc8000f8e183f */
[----:B------:R-:W-:-:S04]  /*7dd0*/  UIADD3 UR7, UR7, 0x1e028, URZ ;  /* 0x0001e02807077890 */ /* 0x000fc8000fffe03f */
[----:B------:R-:W-:-:S09]  /*7de0*/  UPRMT UR7, URZ, 0x654, UR7 ;  /* 0x000006543f077896 */ /* 0x000fd20008000007 */
[----:B------:R-:W-:Y:S01]  /*7df0*/  SYNCS.ARRIVE.TRANS64.RED.A1T0 RZ, [UR7], RZ ;  /* 0x000000ffffff79a7 */ /* 0x000fe20008100407 */
[----:B------:R-:W-:Y:S05]  /*7e00*/  @P1 BRA `(.L_x_31) ;  /* 0x0000000000041947 */ /* 0x000fea0003800000 */
[----:B------:R-:W-:Y:S01]  /*7e10*/  BPT.TRAP 0x1 ;  /* 0x000000040000795c */ /* 0x000fe20000300000 */
.L_x_31:
[----:B------:R-:W-:-:S04]  /*7e20*/  UIADD3 UR25, UR25, 0x1, URZ ;  /* 0x0000000119197890 */ /* 0x000fc8000fffe03f */
[----:B------:R-:W-:-:S04]  /*7e30*/  UISETP.NE.AND UP0, UPT, UR25, 0x5, UPT ;  /* 0x000000051900788c */ /* 0x000fc8000bf05270 */
[----:B------:R-:W-:Y:S01]  /*7e40*/  USEL UR25, UR25, URZ, UP0 ;  /* 0x0000003f19197287 */ /* 0x000fe20008000000 */
[----:B------:R-:W-:Y:S11]  /*7e50*/  @!P0 BRA `(.L_x_32) ;  /* 0x0000000000048947 */ /* 0x000ff60003800000 */
[----:B------:R-:W-:Y:S01]  /*7e60*/  BPT.TRAP 0x1 ;  /* 0x000000040000795c */ /* 0x000fe20000300000 */
.L_x_32:
[----:B------:R-:W-:-:S04]  /*7e70*/  ULEA UR7, UR25, UR38, 0x3 ;  /* 0x0000002619077291 */ /* 0x000fc8000f8e183f */
[----:B------:R-:W-:-:S04]  /*7e80*/  UIADD3 UR7, UR7, 0x1e028, URZ ;  /* 0x0001e02807077890 */ /* 0x000fc8000fffe03f */
[----:B------:R-:W-:-:S09]  /*7e90*/  UPRMT UR7, URZ, 0x654, UR7 ;  /* 0x000006543f077896 */ /* 0x000fd20008000007 */
[----:B------:R-:W-:Y:S01]  /*7ea0*/  SYNCS.ARRIVE.TRANS64.RED.A1T0 RZ, [UR7], RZ ;  /* 0x000000ffffff79a7 */ /* 0x000fe20008100407 */
[----:B------:R-:W-:Y:S05]  /*7eb0*/  @P1 BRA `(.L_x_33) ;  /* 0x0000000000041947 */ /* 0x000fea0003800000 */
[----:B------:R-:W-:Y:S01]  /*7ec0*/  BPT.TRAP 0x1 ;  /* 0x000000040000795c */ /* 0x000fe20000300000 */
.L_x_33:
[----:B------:R-:W-:Y:S01]  /*7ed0*/  UIADD3 UR6, UR6, 0x1, URZ ;  /* 0x0000000106067890 */ /* 0x000fe2000fffe03f */
[C---:B------:R-:W-:Y:S01]  /*7ee0*/  ISETP.GT.AND P2, PT, R8.reuse, 0x2, PT ;  /* 0x000000020800780c */ /* 0x040fe20003f44270 */
[----:B------:R-:W-:Y:S01]  /*7ef0*/  UIADD3 UR25, UR25, 0x1, URZ ;  /* 0x0000000119197890 */ /* 0x000fe2000fffe03f */
[----:B------:R-:W-:Y:S01]  /*7f00*/  IADD3 R8, R8, -0x1, RZ ;  /* 0xffffffff08087810 */ /* 0x000fe20007ffe0ff */
[----:B------:R-:W-:Y:S01]  /*7f10*/  UISETP.NE.AND UP2, UPT, UR6, 0x5, UPT ;  /* 0x000000050600788c */ /* 0x000fe2000bf45270 */
[----:B------:R-:W-:Y:S01]  /*7f20*/  VIADD R7, R7, 0x80 ;  /* 0x0000008007077836 */ /* 0x000fe20000000000 */
[----:B------:R-:W-:Y:S01]  /*7f30*/  UISETP.NE.AND UP0, UPT, UR25, 0x5, UPT ;  /* 0x000000051900788c */ /* 0x000fe2000bf05270 */
[----:B------:R-:W-:Y:S01]  /*7f40*/  MOV R13, R5 ;  /* 0x00000005000d7202 */ /* 0x000fe20000000f00 */
[----:B------:R-:W-:Y:S01]  /*7f50*/  USEL UR7, URZ, 0x1, UP2 ;  /* 0x000000013f077887 */ /* 0x000fe20009000000 */
[----:B-1----:R-:W-:Y:S01]  /*7f60*/  IMAD.MOV.U32 R11, RZ, RZ, R6 ;  /* 0x000000ffff0b7224 */ /* 0x002fe200078e0006 */
[----:B------:R-:W-:-:S02]  /*7f70*/  USEL UR25, UR25, URZ, UP0 ;  /* 0x0000003f19197287 */ /* 0x000fc40008000000 */
[----:B------:R-:W-:Y:S02]  /*7f80*/  USEL UR27, UR6, URZ, UP2 ;  /* 0x0000003f061b7287 */ /* 0x000fe40009000000 */
[----:B------:R-:W-:Y:S01]  /*7f90*/  LOP3.LUT R9, R9, UR7, RZ, 0x3c, !PT ;  /* 0x0000000709097c12 */ /* 0x000fe2000f8e3cff */
[----:B------:R-:W-:Y:S09]  /*7fa0*/  @P2 BRA `(.L_x_34) ;  /* 0xffffffcc00182947 */ /* 0x000ff2000383ffff */
.L_x_23:
[----:B------:R-:W-:-:S13]  /*7fb0*/  ISETP.GE.AND P2, PT, R8, 0x1, PT ;  /* 0x000000010800780c */ /* 0x000fda0003f46270 */
[----:B------:R-:W-:Y:S05]  /*7fc0*/  @!P2 BRA `(.L_x_35) ;  /* 0x0000003c006ca947 */ /* 0x000fea0003800000 */
[----:B------:R-:W-:Y:S01]  /*7fd0*/  MOV R10, R5 ;  /* 0x00000005000a7202 */ /* 0x000fe20000000f00 */
[----:B------:R-:W-:Y:S01]  /*7fe0*/  IMAD.MOV.U32 R11, RZ, RZ, R6 ;  /* 0x000000ffff0b7224 */ /* 0x000fe200078e0006 */
[----:B------:R-:W-:-:S06]  /*7ff0*/  ULDC UR29, c[0x0][0x604] ;  /* 0x00018100001d7ab9 */ /* 0x000fcc0000000800 */
.L_x_46:
[----:B------:R-:W-:Y:S05]  /*8000*/  @!P0 BRA `(.L_x_36) ;  /* 0x0000000000048947 */ /* 0x000fea0003800000 */
[----:B------:R-:W-:Y:S01]  /*8010*/  BPT.TRAP 0x1 ;  /* 0x000000040000795c */ /* 0x000fe20000300000 */
.L_x_36:
[----:B------:R-:W-:Y:S01]  /*8020*/  ULEA UR6, UR27, UR38, 0x3 ;  /* 0x000000261b067291 */ /* 0x000fe2000f8e183f */
[----:B------:R-:W-:-:S08]  /*8030*/  SHF.L.U32 R5, R9, 0x1f, RZ ;  /* 0x0000001f09057819 */ /* 0x000fd000000006ff */
[----:B------:R-:W1:Y:S02]  /*8040*/  SYNCS.PHASECHK.TRANS64.TRYWAIT P2, [UR6+0x1e000], R5 ;  /* 0x01e00005ff0075a7 */ /* 0x000e640008040146 */
[----:B-1----:R-:W-:Y:S05]  /*8050*/  @!P2 BRA `(.L_x_37) ;  /* 0x0000007000eca947 */ /* 0x002fea0003800000 */
.L_x_112:
        /* <DEDUP_REMOVED lines=32> */
.L_x_38:
[C---:B-1----:R-:W-:Y:S01]  /*8260*/  IADD3 R5, R7.reuse, 0x1, RZ ;  /* 0x0000000107057810 */ /* 0x042fe20007ffe0ff */
[C---:B------:R-:W-:Y:S01]  /*8270*/  VIADD R15, R7.reuse, 0x8 ;  /* 0x00000008070f7836 */ /* 0x040fe20000000000 */
[C---:B------:R-:W-:Y:S01]  /*8280*/  ISETP.GE.AND P2, PT, R0.reuse, R7, PT ;  /* 0x000000070000720c */ /* 0x040fe20003f46270 */
[C---:B------:R-:W-:Y:S01]  /*8290*/  VIADD R19, R7.reuse, 0x10 ;  /* 0x0000001007137836 */ /* 0x040fe20000000000 */
[----:B------:R-:W-:Y:S01]  /*82a0*/  ISETP.GE.AND P3, PT, R0, R5, PT ;  /* 0x000000050000720c */ /* 0x000fe20003f66270 */
[----:B------:R-:W-:Y:S01]  /*82b0*/  ULEA UR7, UR6, UR38, 0x3 ;  /* 0x0000002606077291 */ /* 0x000fe2000f8e183f */
[----:B------:R-:W-:Y:S02]  /*82c0*/  FSEL R13, R24, -INF , P2 ;  /* 0xff800000180d7808 */ /* 0x000fe40001000000 */
[----:B------:R-:W-:Y:S02]  /*82d0*/  IADD3 R17, R7, 0x9, RZ ;  /* 0x0000000907117810 */ /* 0x000fe40007ffe0ff */
[----:B------:R-:W-:-:S02]  /*82e0*/  ISETP.GE.AND P2, PT, R0, R15, PT ;  /* 0x0000000f0000720c */ /* 0x000fc40003f46270 */
[----:B------:R-:W-:Y:S02]  /*82f0*/  FSEL R25, R25, -INF , P3 ;  /* 0xff80000019197808 */ /* 0x000fe40001800000 */
[----:B------:R-:W-:Y:S02]  /*8300*/  FMNMX R6, R13, R10, !PT ;  /* 0x0000000a0d067209 */ /* 0x000fe40007800000 */
[----:B------:R-:W-:Y:S02]  /*8310*/  ISETP.GE.AND P3, PT, R0, R17, PT ;  /* 0x000000110000720c */ /* 0x000fe40003f66270 */
[----:B------:R-:W-:Y:S02]  /*8320*/  FSEL R28, R28, -INF , P2 ;  /* 0xff8000001c1c7808 */ /* 0x000fe40001000000 */
[----:B------:R-:W-:Y:S02]  /*8330*/  FMNMX R23, R25, R6, !PT ;  /* 0x0000000619177209 */ /* 0x000fe40007800000 */
[----:B------:R-:W-:-:S02]  /*8340*/  IADD3 R21, R7, 0x11, RZ ;  /* 0x0000001107157810 */ /* 0x000fc40007ffe0ff */
[----:B------:R-:W-:Y:S02]  /*8350*/  ISETP.GE.AND P2, PT, R0, R19, PT ;  /* 0x000000130000720c */ /* 0x000fe40003f46270 */
[----:B------:R-:W-:Y:S02]  /*8360*/  FSEL R29, R29, -INF , P3 ;  /* 0xff8000001d1d7808 */ /* 0x000fe40001800000 */
[----:B------:R-:W-:Y:S01]  /*8370*/  FMNMX R6, R28, R23, !PT ;  /* 0x000000171c067209 */ /* 0x000fe20007800000 */
[----:B------:R-:W-:Y:S01]  /*8380*/  VIADD R23, R7, 0x18 ;  /* 0x0000001807177836 */ /* 0x000fe20000000000 */
[----:B------:R-:W-:Y:S02]  /*8390*/  ISETP.GE.AND P3, PT, R0, R21, PT ;  /* 0x000000150000720c */ /* 0x000fe40003f66270 */
[----:B------:R-:W-:Y:S02]  /*83a0*/  FSEL R32, R32, -INF , P2 ;  /* 0xff80000020207808 */ /* 0x000fe40001000000 */
[----:B------:R-:W-:-:S02]  /*83b0*/  FMNMX R131, R29, R6, !PT ;  /* 0x000000061d837209 */ /* 0x000fc40007800000 */
[----:B------:R-:W-:Y:S02]  /*83c0*/  IADD3 R129, R7, 0x19, RZ ;  /* 0x0000001907817810 */ /* 0x000fe40007ffe0ff */
[----:B------:R-:W-:Y:S02]  /*83d0*/  ISETP.GE.AND P2, PT, R0, R23, PT ;  /* 0x000000170000720c */ /* 0x000fe40003f46270 */
[----:B------:R-:W-:Y:S02]  /*83e0*/  FSEL R33, R33, -INF , P3 ;  /* 0xff80000021217808 */ /* 0x000fe40001800000 */
[----:B------:R-:W-:Y:S01]  /*83f0*/  FMNMX R6, R32, R131, !PT ;  /* 0x0000008320067209 */ /* 0x000fe20007800000 */
[----:B------:R-:W-:Y:S01]  /*8400*/  VIADD R131, R7, 0x20 ;  /* 0x0000002007837836 */ /* 0x000fe20000000000 */
[----:B------:R-:W-:Y:S02]  /*8410*/  ISETP.GE.AND P3, PT, R0, R129, PT ;  /* 0x000000810000720c */ /* 0x000fe40003f66270 */
[----:B------:R-:W-:-:S02]  /*8420*/  FSEL R36, R36, -INF , P2 ;  /* 0xff80000024247808 */ /* 0x000fc40001000000 */
[----:B------:R-:W-:Y:S02]  /*8430*/  FMNMX R135, R33, R6, !PT ;  /* 0x0000000621877209 */ /* 0x000fe40007800000 */
[----:B------:R-:W-:Y:S02]  /*8440*/  IADD3 R133, R7, 0x21, RZ ;  /* 0x0000002107857810 */ /* 0x000fe40007ffe0ff */
[----:B------:R-:W-:Y:S02]  /*8450*/  ISETP.GE.AND P2, PT, R0, R131, PT ;  /* 0x000000830000720c */ /* 0x000fe40003f46270 */
[----:B------:R-:W-:Y:S02]  /*8460*/  FSEL R37, R37, -INF , P3 ;  /* 0xff80000025257808 */ /* 0x000fe40001800000 */
[----:B------:R-:W-:Y:S01]  /*8470*/  FMNMX R6, R36, R135, !PT ;  /* 0x0000008724067209 */ /* 0x000fe20007800000 */
[----:B------:R-:W-:Y:S01]  /*8480*/  VIADD R135, R7, 0x28 ;  /* 0x0000002807877836 */ /* 0x000fe20000000000 */
[----:B------:R-:W-:-:S02]  /*8490*/  ISETP.GE.AND P3, PT, R0, R133, PT ;  /* 0x000000850000720c */ /* 0x000fc40003f66270 */
[----:B------:R-:W-:Y:S02]  /*84a0*/  FSEL R40, R40, -INF , P2 ;  /* 0xff80000028287808 */ /* 0x000fe40001000000 */
        /* <DEDUP_REMOVED lines=84> */
[----:B------:R-:W-:-:S02]  /*89f0*/  FMNMX R6, R80, R179, !PT ;  /* 0x000000b350067209 */ /* 0x000fc40007800000 */
[----:B------:R-:W-:Y:S02]  /*8a00*/  ISETP.GE.AND P3, PT, R0, R177, PT ;  /* 0x000000b10000720c */ /* 0x000fe40003f66270 */
[----:B------:R-:W-:Y:S02]  /*8a10*/  FSEL R84, R84, -INF , P2 ;  /* 0xff80000054547808 */ /* 0x000fe40001000000 */
[----:B------:R-:W-:Y:S02]  /*8a20*/  FMNMX R179, R81, R6, !PT ;  /* 0x0000000651b37209 */ /* 0x000fe40007800000 */
[----:B------:R-:W-:Y:S02]  /*8a30*/  FSEL R85, R85, -INF , P3 ;  /* 0xff80000055557808 */ /* 0x000fe40001800000 */
[----:B------:R-:W-:Y:S02]  /*8a40*/  FMNMX R6, R84, R179, !PT ;  /* 0x000000b354067209 */ /* 0x000fe40007800000 */
[----:B------:R-:W-:-:S02]  /*8a50*/  ISETP.GE.AND P5, PT, R2, R19, PT ;  /* 0x000000130200720c */ /* 0x000fc40003fa6270 */
[----:B------:R-:W-:Y:S02]  /*8a60*/  FMNMX R6, R85, R6, !PT ;  /* 0x0000000655067209 */ /* 0x000fe40007800000 */
[----:B------:R-:W-:Y:S02]  /*8a70*/  FSEL R34, R34, -INF , P5 ;  /* 0xff80000022227808 */ /* 0x000fe40002800000 */
[C---:B------:R-:W-:Y:S01]  /*8a80*/  ISETP.GE.AND P5, PT, R2.reuse, R133, PT ;  /* 0x000000850200720c */ /* 0x040fe20003fa6270 */
[----:B------:R-:W1:Y:S01]  /*8a90*/  SHFL.BFLY PT, R179, R6, 0x1, 0x1f ;  /* 0x0c201f0006b37f89 */ /* 0x000e6200000e0000 */
[C---:B------:R-:W-:Y:S02]  /*8aa0*/  ISETP.GE.AND P6, PT, R2.reuse, R21, PT ;  /* 0x000000150200720c */ /* 0x040fe40003fc6270 */
[----:B------:R-:W-:Y:S02]  /*8ab0*/  FSEL R43, R43, -INF , P5 ;  /* 0xff8000002b2b7808 */ /* 0x000fe40002800000 */
[----:B------:R-:W-:-:S02]  /*8ac0*/  ISETP.GE.AND P5, PT, R2, R143, PT ;  /* 0x0000008f0200720c */ /* 0x000fc40003fa6270 */
[----:B------:R-:W-:Y:S02]  /*8ad0*/  FSEL R35, R35, -INF , P6 ;  /* 0xff80000023237808 */ /* 0x000fe40003000000 */
[----:B------:R-:W-:Y:S02]  /*8ae0*/  ISETP.GE.AND P6, PT, R2, R135, PT ;  /* 0x000000870200720c */ /* 0x000fe40003fc6270 */
[----:B------:R-:W-:Y:S02]  /*8af0*/  FSEL R54, R54, -INF , P5 ;  /* 0xff80000036367808 */ /* 0x000fe40002800000 */
[C---:B------:R-:W-:Y:S02]  /*8b00*/  ISETP.GE.AND P3, PT, R2.reuse, R5, PT ;  /* 0x000000050200720c */ /* 0x040fe40003f66270 */
[----:B------:R-:W-:Y:S02]  /*8b10*/  ISETP.GE.AND P5, PT, R2, R153, PT ;  /* 0x000000990200720c */ /* 0x000fe40003fa6270 */
[----:B------:R-:W-:-:S02]  /*8b20*/  FSEL R46, R46, -INF , P6 ;  /* 0xff8000002e2e7808 */ /* 0x000fc40003000000 */
[----:B------:R-:W-:Y:S02]  /*8b30*/  ISETP.GE.AND P6, PT, R2, R145, PT ;  /* 0x000000910200720c */ /* 0x000fe40003fc6270 */
[----:B------:R-:W-:Y:S02]  /*8b40*/  FSEL R63, R63, -INF , P5 ;  /* 0xff8000003f3f7808 */ /* 0x000fe40002800000 */
[----:B------:R-:W-:Y:S02]  /*8b50*/  FSEL R55, R55, -INF , P6 ;  /* 0xff80000037377808 */ /* 0x000fe40003000000 */
[----:B-1----:R-:W-:Y:S02]  /*8b60*/  FMNMX R179, R6, R179, !PT ;  /* 0x000000b306b37209 */ /* 0x002fe40007800000 */
[C---:B------:R-:W-:Y:S02]  /*8b70*/  ISETP.GE.AND P4, PT, R2.reuse, R15, PT ;  /* 0x0000000f0200720c */ /* 0x040fe40003f86270 */
[----:B------:R-:W-:Y:S01]  /*8b80*/  ISETP.GE.AND P6, PT, R2, R155, PT ;  /* 0x0000009b0200720c */ /* 0x000fe20003fc6270 */
[----:B------:R-:W1:Y:S01]  /*8b90*/  SHFL.BFLY PT, R6, R179, 0x2, 0x1f ;  /* 0x0c401f00b3067f89 */ /* 0x000e6200000e0000 */
[----:B------:R-:W-:-:S02]  /*8ba0*/  FSEL R27, R27, -INF , P3 ;  /* 0xff8000001b1b7808 */ /* 0x000fc40001800000 */
[----:B------:R-:W-:Y:S02]  /*8bb0*/  FSEL R66, R66, -INF , P6 ;  /* 0xff80000042427808 */ /* 0x000fe40003000000 */
[----:B------:R-:W-:Y:S02]  /*8bc0*/  ISETP.GE.AND P6, PT, R2, R7, PT ;  /* 0x000000070200720c */ /* 0x000fe40003fc6270 */
[----:B------:R-:W-:Y:S02]  /*8bd0*/  FSEL R30, R30, -INF , P4 ;  /* 0xff8000001e1e7808 */ /* 0x000fe40002000000 */
[----:B------:R-:W-:Y:S02]  /*8be0*/  FSEL R128, R26, -INF , P6 ;  /* 0xff8000001a807808 */ /* 0x000fe40003000000 */
[C---:B------:R-:W-:Y:S02]  /*8bf0*/  ISETP.GE.AND P2, PT, R2.reuse, R17, PT ;  /* 0x000000110200720c */ /* 0x040fe40003f46270 */
[----:B------:R-:W-:-:S02]  /*8c00*/  ISETP.GE.AND P3, PT, R2, R23, PT ;  /* 0x000000170200720c */ /* 0x000fc40003f66270 */
[----:B------:R-:W-:Y:S02]  /*8c10*/  FSEL R31, R31, -INF , P2 ;  /* 0xff8000001f1f7808 */ /* 0x000fe40001000000 */
[C---:B------:R-:W-:Y:S02]  /*8c20*/  ISETP.GE.AND P6, PT, R2.reuse, R169, PT ;  /* 0x000000a90200720c */ /* 0x040fe40003fc6270 */
[----:B------:R-:W-:Y:S02]  /*8c30*/  ISETP.GE.AND P2, PT, R2, R131, PT ;  /* 0x000000830200720c */ /* 0x000fe40003f46270 */
[----:B------:R-:W-:Y:S02]  /*8c40*/  FSEL R38, R38, -INF , P3 ;  /* 0xff80000026267808 */ /* 0x000fe40001800000 */
[----:B------:R-:W-:Y:S02]  /*8c50*/  FSEL R79, R79, -INF , P6 ;  /* 0xff8000004f4f7808 */ /* 0x000fe40003000000 */
[----:B-1----:R-:W-:-:S02]  /*8c60*/  FMNMX R5, R179, R6, !PT ;  /* 0x00000006b3057209 */ /* 0x002fc40007800000 */
[----:B------:R-:W-:Y:S02]  /*8c70*/  FMNMX R6, R128, R11, !PT ;  /* 0x0000000b80067209 */ /* 0x000fe40007800000 */
[C---:B------:R-:W-:Y:S02]  /*8c80*/  FSETP.NEU.AND P5, PT, R5.reuse, -INF , PT ;  /* 0xff8000000500780b */ /* 0x040fe40003fad000 */
[C---:B------:R-:W-:Y:S02]  /*8c90*/  ISETP.GE.AND P3, PT, R2.reuse, R137, PT ;  /* 0x000000890200720c */ /* 0x040fe40003f66270 */
[----:B------:R-:W-:Y:S02]  /*8ca0*/  FSEL R15, R5, RZ, P5 ;  /* 0x000000ff050f7208 */ /* 0x000fe40002800000 */
[----:B------:R-:W-:Y:S02]  /*8cb0*/  ISETP.GE.AND P5, PT, R2, R163, PT ;  /* 0x000000a30200720c */ /* 0x000fe40003fa6270 */
[----:B------:R-:W-:Y:S01]  /*8cc0*/  FSEL R42, R42, -INF , P2 ;  /* 0xff8000002a2a7808 */ /* 0x000fe20001000000 */
[C---:B------:R-:W-:Y:S01]  /*8cd0*/  FMUL R130, R15.reuse, UR29 ;  /* 0x0000001d0f827c20 */ /* 0x040fe20008400000 */
[----:B------:R-:W-:Y:S01]  /*8ce0*/  FSEL R74, R74, -INF , P5 ;  /* 0xff8000004a4a7808 */ /* 0x000fe20002800000 */
[----:B------:R-:W-:Y:S01]  /*8cf0*/  FADD R15, -R15, R10 ;  /* 0x0000000a0f0f7221 */ /* 0x000fe20000000100 */
[----:B------:R-:W-:Y:S01]  /*8d00*/  ISETP.GE.AND P2, PT, R2, R141, PT ;  /* 0x0000008d0200720c */ /* 0x000fe20003f46270 */
[--C-:B------:R-:W-:Y:S01]  /*8d10*/  FFMA R24, R13, UR29, -R130.reuse ;  /* 0x0000001d0d187c23 */ /* 0x100fe20008000882 */
[----:B------:R-:W-:Y:S01]  /*8d20*/  FMNMX R13, R27, R6, !PT ;  /* 0x000000061b0d7209 */ /* 0x000fe20007800000 */
[--C-:B------:R-:W-:Y:S01]  /*8d30*/  FFMA R26, R28, UR29, -R130.reuse ;  /* 0x0000001d1c1a7c23 */ /* 0x100fe20008000882 */
[----:B------:R-:W-:Y:S01]  /*8d40*/  FSEL R47, R47, -INF , P3 ;  /* 0xff8000002f2f7808 */ /* 0x000fe20001800000 */
[--C-:B------:R-:W-:Y:S01]  /*8d50*/  FFMA R12, R36, UR29, -R130.reuse ;  /* 0x0000001d240c7c23 */ /* 0x100fe20008000882 */
[----:B------:R-:W-:Y:S01]  /*8d60*/  FSETP.GEU.AND P5, PT, R24, -126, PT ;  /* 0xc2fc00001800780b */ /* 0x000fe20003fae000 */
[--C-:B------:R-:W-:Y:S01]  /*8d70*/  FFMA R28, R32, UR29, -R130.reuse ;  /* 0x0000001d201c7c23 */ /* 0x100fe20008000882 */
[----:B------:R-:W-:Y:S01]  /*8d80*/  FMNMX R6, R30, R13, !PT ;  /* 0x0000000d1e067209 */ /* 0x000fe20007800000 */
[--C-:B------:R-:W-:Y:S01]  /*8d90*/  FFMA R13, R25, UR29, -R130.reuse ;  /* 0x0000001d190d7c23 */ /* 0x100fe20008000882 */
[----:B------:R-:W-:Y:S01]  /*8da0*/  ISETP.GE.AND P4, PT, R2, R129, PT ;  /* 0x000000810200720c */ /* 0x000fe20003f86270 */
[--C-:B------:R-:W-:Y:S01]  /*8db0*/  FFMA R14, R40, UR29, -R130.reuse ;  /* 0x0000001d280e7c23 */ /* 0x100fe20008000882 */
[----:B------:R-:W-:Y:S01]  /*8dc0*/  FMNMX R17, R31, R6, !PT ;  /* 0x000000061f117209 */ /* 0x000fe20007800000 */
[--C-:B------:R-:W-:Y:S01]  /*8dd0*/  FFMA R16, R44, UR29, -R130.reuse ;  /* 0x0000001d2c107c23 */ /* 0x100fe20008000882 */
[----:B------:R-:W-:Y:S01]  /*8de0*/  FSETP.GEU.AND P6, PT, R13, -126, PT ;  /* 0xc2fc00000d00780b */ /* 0x000fe20003fce000 */
[--C-:B------:R-:W-:Y:S01]  /*8df0*/  FFMA R18, R48, UR29, -R130.reuse ;  /* 0x0000001d30127c23 */ /* 0x100fe20008000882 */
[----:B------:R-:W-:Y:S01]  /*8e00*/  FMNMX R6, R34, R17, !PT ;  /* 0x0000001122067209 */ /* 0x000fe20007800000 */
[--C-:B------:R-:W-:Y:S01]  /*8e10*/  FFMA R17, R29, UR29, -R130.reuse ;  /* 0x0000001d1d117c23 */ /* 0x100fe20008000882 */
[----:B------:R-:W-:Y:S01]  /*8e20*/  ISETP.GE.AND P3, PT, R2, R147, PT ;  /* 0x000000930200720c */ /* 0x000fe20003f66270 */
[----:B------:R-:W-:Y:S01]  /*8e30*/  @!P5 FMUL R24, R24, 0.5 ;  /* 0x3f0000001818d820 */ /* 0x000fe20000400000 */
[----:B------:R-:W-:Y:S01]  /*8e40*/  FSEL R51, R51, -INF , P2 ;  /* 0xff80000033337808 */ /* 0x000fe20001000000 */
[--C-:B------:R-:W-:Y:S01]  /*8e50*/  FFMA R20, R52, UR29, -R130.reuse ;  /* 0x0000001d34147c23 */ /* 0x100fe20008000882 */
[----:B------:R-:W-:Y:S01]  /*8e60*/  ISETP.GE.AND P2, PT, R2, R151, PT ;  /* 0x000000970200720c */ /* 0x000fe20003f46270 */
[--C-:B------:R-:W-:Y:S01]  /*8e70*/  FFMA R22, R57, UR29, -R130.reuse ;  /* 0x0000001d39167c23 */ /* 0x100fe20008000882 */
[----:B------:R-:W-:Y:S01]  /*8e80*/  FMNMX R19, R35, R6, !PT ;  /* 0x0000000623137209 */ /* 0x000fe20007800000 */
[----:B------:R-:W1:Y:S01]  /*8e90*/  MUFU.EX2 R24, R24 ;  /* 0x0000001800187308 */ /* 0x000e620000000800 */
[----:B------:R-:W-:Y:S01]  /*8ea0*/  FSEL R39, R39, -INF , P4 ;  /* 0xff80000027277808 */ /* 0x000fe20002000000 */
[----:B------:R-:W-:Y:S01]  /*8eb0*/  @!P6 FMUL R13, R13, 0.5 ;  /* 0x3f0000000d0de820 */ /* 0x000fe20000400000 */
[----:B------:R-:W-:Y:S01]  /*8ec0*/  FSEL R58, R58, -INF , P3 ;  /* 0xff8000003a3a7808 */ /* 0x000fe20001800000 */
[--C-:B------:R-:W-:Y:S01]  /*8ed0*/  FFMA R57, R64, UR29, -R130.reuse ;  /* 0x0000001d40397c23 */ /* 0x100fe20008000882 */
[C---:B------:R-:W-:Y:S01]  /*8ee0*/  ISETP.GE.AND P4, PT, R2.reuse, R139, PT ;  /* 0x0000008b0200720c */ /* 0x040fe20003f86270 */
[--C-:B------:R-:W-:Y:S01]  /*8ef0*/  FFMA R36, R65, UR29, -R130.reuse ;  /* 0x0000001d41247c23 */ /* 0x100fe20008000882 */
[----:B------:R-:W-:Y:S01]  /*8f00*/  ISETP.GE.AND P3, PT, R2, R157, PT ;  /* 0x0000009d0200720c */ /* 0x000fe20003f66270 */
[----:B------:R-:W2:Y:S01]  /*8f10*/  MUFU.EX2 R13, R13 ;  /* 0x0000000d000d7308 */ /* 0x000ea20000000800 */
[----:B------:R-:W-:Y:S01]  /*8f20*/  FSEL R62, R62, -INF , P2 ;  /* 0xff8000003e3e7808 */ /* 0x000fe20001000000 */
[--C-:B------:R-:W-:Y:S01]  /*8f30*/  FFMA R32, R61, UR29, -R130.reuse ;  /* 0x0000001d3d207c23 */ /* 0x100fe20008000882 */
[----:B------:R-:W-:Y:S01]  /*8f40*/  ISETP.GE.AND P2, PT, R2, R161, PT ;  /* 0x000000a10200720c */ /* 0x000fe20003f46270 */
[--C-:B------:R-:W-:Y:S01]  /*8f50*/  FFMA R65, R68, UR29, -R130.reuse ;  /* 0x0000001d44417c23 */ /* 0x100fe20008000882 */
[----:B------:R-:W-:Y:S01]  /*8f60*/  FMNMX R6, R38, R19, !PT ;  /* 0x0000001326067209 */ /* 0x000fe20007800000 */
[--C-:B------:R-:W-:Y:S01]  /*8f70*/  FFMA R44, R69, UR29, -R130.reuse ;  /* 0x0000001d452c7c23 */ /* 0x100fe20008000882 */
[----:B------:R-:W-:Y:S01]  /*8f80*/  FSEL R50, R50, -INF , P4 ;  /* 0xff80000032327808 */ /* 0x000fe20002000000 */
[--C-:B------:R-:W-:Y:S01]  /*8f90*/  FFMA R48, R73, UR29, -R130.reuse ;  /* 0x0000001d49307c23 */ /* 0x100fe20008000882 */
[----:B------:R-:W-:Y:S01]  /*8fa0*/  FSEL R67, R67, -INF , P3 ;  /* 0xff80000043437808 */ /* 0x000fe20001800000 */
[----:B-1----:R-:W-:Y:S01]  /*8fb0*/  @!P5 FMUL R24, R24, R24 ;  /* 0x000000181818d220 */ /* 0x002fe20000400000 */
[----:B------:R-:W-:Y:S01]  /*8fc0*/  ISETP.GE.AND P4, PT, R2, R149, PT ;  /* 0x000000950200720c */ /* 0x000fe20003f86270 */
[--C-:B------:R-:W-:Y:S01]  /*8fd0*/  FFMA R73, R76, UR29, -R130.reuse ;  /* 0x0000001d4c497c23 */ /* 0x100fe20008000882 */
[----:B------:R-:W-:Y:S01]  /*8fe0*/  ISETP.GE.AND P3, PT, R2, R165, PT ;  /* 0x000000a50200720c */ /* 0x000fe20003f66270 */
[--C-:B------:R-:W-:Y:S01]  /*8ff0*/  FFMA R69, R72, UR29, -R130.reuse ;  /* 0x0000001d48457c23 */ /* 0x100fe20008000882 */
[----:B------:R-:W-:Y:S01]  /*9000*/  FSEL R71, R71, -INF , P2 ;  /* 0xff80000047477808 */ /* 0x000fe20001000000 */
[--C-:B------:R-:W-:Y:S01]  /*9010*/  FFMA R52, R77, UR29, -R130.reuse ;  /* 0x0000001d4d347c23 */ /* 0x100fe20008000882 */
[----:B------:R-:W-:Y:S01]  /*9020*/  FMNMX R19, R39, R6, !PT ;  /* 0x0000000627137209 */ /* 0x000fe20007800000 */
[----:B--2---:R-:W-:Y:S01]  /*9030*/  @!P6 FMUL R13, R13, R13 ;  /* 0x0000000d0d0de220 */ /* 0x004fe20000400000 */
[----:B------:R-:W-:Y:S01]  /*9040*/  ISETP.GE.AND P2, PT, R2, R171, PT ;  /* 0x000000ab0200720c */ /* 0x000fe20003f46270 */
[--C-:B------:R-:W-:Y:S01]  /*9050*/  FFMA R77, R80, UR29, -R130.reuse ;  /* 0x0000001d504d7c23 */ /* 0x100fe20008000882 */
[----:B------:R-:W-:Y:S01]  /*9060*/  FSEL R59, R59, -INF , P4 ;  /* 0xff8000003b3b7808 */ /* 0x000fe20002000000 */
[--C-:B------:R-:W-:Y:S01]  /*9070*/  FFMA R64, R85, UR29, -R130.reuse ;  /* 0x0000001d55407c23 */ /* 0x100fe20008000882 */
[----:B------:R-:W-:Y:S01]  /*9080*/  FSEL R75, R75, -INF , P3 ;  /* 0xff8000004b4b7808 */ /* 0x000fe20001800000 */
[--C-:B------:R-:W-:Y:S01]  /*9090*/  FFMA R84, R84, UR29, -R130.reuse ;  /* 0x0000001d54547c23 */ /* 0x100fe20008000882 */
[----:B------:R-:W-:Y:S01]  /*90a0*/  FMNMX R6, R42, R19, !PT ;  /* 0x000000132a067209 */ /* 0x000fe20007800000 */
[--C-:B------:R-:W-:Y:S01]  /*90b0*/  FFMA R19, R33, UR29, -R130.reuse ;  /* 0x0000001d21137c23 */ /* 0x100fe20008000882 */
[C---:B------:R-:W-:Y:S01]  /*90c0*/  ISETP.GE.AND P4, PT, R2.reuse, R159, PT ;  /* 0x0000009f0200720c */ /* 0x040fe20003f86270 */
[--C-:B------:R-:W-:Y:S01]  /*90d0*/  FFMA R33, R45, UR29, -R130.reuse ;  /* 0x0000001d2d217c23 */ /* 0x100fe20008000882 */
[----:B------:R-:W-:Y:S01]  /*90e0*/  ISETP.GE.AND P3, PT, R2, R173, PT ;  /* 0x000000ad0200720c */ /* 0x000fe20003f66270 */
[--C-:B------:R-:W-:Y:S01]  /*90f0*/  FFMA R45, R53, UR29, -R130.reuse ;  /* 0x0000001d352d7c23 */ /* 0x100fe20008000882 */
[----:B------:R-:W-:Y:S01]  /*9100*/  FSEL R82, R82, -INF , P2 ;  /* 0xff80000052527808 */ /* 0x000fe20001000000 */
[----:B------:R-:W-:Y:S01]  /*9110*/  FFMA R53, R60, UR29, -R130 ;  /* 0x0000001d3c357c23 */ /* 0x000fe20008000882 */
[----:B------:R-:W-:Y:S01]  /*9120*/  FSETP.GEU.AND P2, PT, R26, -126, PT ;  /* 0xc2fc00001a00780b */ /* 0x000fe20003f4e000 */
[----:B------:R-:W-:Y:S01]  /*9130*/  FMUL R15, R15, UR29 ;  /* 0x0000001d0f0f7c20 */ /* 0x000fe20008400000 */
[----:B------:R-:W-:-:S02]  /*9140*/  FSEL R70, R70, -INF , P4 ;  /* 0xff80000046467808 */ /* 0x000fc40002000000 */
[----:B------:R-:W-:Y:S02]  /*9150*/  FSEL R83, R83, -INF , P3 ;  /* 0xff80000053537808 */ /* 0x000fe40001800000 */
[----:B------:R-:W-:Y:S02]  /*9160*/  ISETP.GE.AND P4, PT, R2, R167, PT ;  /* 0x000000a70200720c */ /* 0x000fe40003f86270 */
[----:B------:R-:W-:Y:S02]  /*9170*/  FSETP.GEU.AND P3, PT, R17, -126, PT ;  /* 0xc2fc00001100780b */ /* 0x000fe40003f6e000 */
[----:B------:R-:W-:Y:S02]  /*9180*/  FSETP.GEU.AND P5, PT, R19, -126, PT ;  /* 0xc2fc00001300780b */ /* 0x000fe40003fae000 */
[----:B------:R-:W-:Y:S01]  /*9190*/  FSEL R78, R78, -INF , P4 ;  /* 0xff8000004e4e7808 */ /* 0x000fe20002000000 */
[----:B------:R-:W-:Y:S01]  /*91a0*/  @!P2 FMUL R26, R26, 0.5 ;  /* 0x3f0000001a1aa820 */ /* 0x000fe20000400000 */
[----:B------:R-:W-:-:S02]  /*91b0*/  ISETP.GE.AND P4, PT, R2, R175, PT ;  /* 0x000000af0200720c */ /* 0x000fc40003f86270 */
[----:B------:R-:W-:Y:S02]  /*91c0*/  FSETP.GEU.AND P6, PT, R12, -126, PT ;  /* 0xc2fc00000c00780b */ /* 0x000fe40003fce000 */
[----:B------:R-:W-:Y:S01]  /*91d0*/  FSEL R86, R86, -INF , P4 ;  /* 0xff80000056567808 */ /* 0x000fe20002000000 */
[----:B------:R-:W1:Y:S01]  /*91e0*/  MUFU.EX2 R26, R26 ;  /* 0x0000001a001a7308 */ /* 0x000e620000000800 */
[----:B------:R-:W-:Y:S01]  /*91f0*/  ISETP.GE.AND P4, PT, R2, R177, PT ;  /* 0x000000b10200720c */ /* 0x000fe20003f86270 */
[----:B------:R-:W-:Y:S01]  /*9200*/  @!P3 FMUL R17, R17, 0.5 ;  /* 0x3f0000001111b820 */ /* 0x000fe20000400000 */
[----:B------:R-:W-:Y:S01]  /*9210*/  FMNMX R21, R43, R6, !PT ;  /* 0x000000062b157209 */ /* 0x000fe20007800000 */
[----:B------:R-:W-:Y:S01]  /*9220*/  @!P5 FMUL R19, R19, 0.5 ;  /* 0x3f0000001313d820 */ /* 0x000fe20000400000 */
[----:B------:R-:W-:Y:S02]  /*9230*/  FSEL R87, R87, -INF , P4 ;  /* 0xff80000057577808 */ /* 0x000fe40002000000 */
[----:B------:R-:W-:Y:S01]  /*9240*/  FSETP.GEU.AND P4, PT, R28, -126, PT ;  /* 0xc2fc00001c00780b */ /* 0x000fe20003f8e000 */
[----:B------:R-:W2:Y:S01]  /*9250*/  MUFU.EX2 R17, R17 ;  /* 0x0000001100117308 */ /* 0x000ea20000000800 */
[----:B------:R-:W-:Y:S01]  /*9260*/  FMNMX R6, R46, R21, !PT ;  /* 0x000000152e067209 */ /* 0x000fe20007800000 */
[----:B------:R-:W-:Y:S01]  /*9270*/  @!P6 FMUL R12, R12, 0.5 ;  /* 0x3f0000000c0ce820 */ /* 0x000fe20000400000 */
[--C-:B------:R-:W-:Y:S01]  /*9280*/  FFMA R21, R37, UR29, -R130.reuse ;  /* 0x0000001d25157c23 */ /* 0x100fe20008000882 */
[--C-:B------:R-:W-:Y:S01]  /*9290*/  FFMA R37, R49, UR29, -R130.reuse ;  /* 0x0000001d31257c23 */ /* 0x100fe20008000882 */
[----:B------:R-:W-:Y:S01]  /*92a0*/  FMNMX R23, R47, R6, !PT ;  /* 0x000000062f177209 */ /* 0x000fe20007800000 */
[--C-:B------:R-:W-:Y:S01]  /*92b0*/  FFMA R49, R56, UR29, -R130.reuse ;  /* 0x0000001d38317c23 */ /* 0x100fe20008000882 */
[----:B------:R-:W-:Y:S01]  /*92c0*/  FFMA R56, R81, UR29, -R130 ;  /* 0x0000001d51387c23 */ /* 0x000fe20008000882 */
[----:B------:R-:W3:Y:S01]  /*92d0*/  MUFU.EX2 R19, R19 ;  /* 0x0000001300137308 */ /* 0x000ee20000000800 */
[----:B-1----:R-:W-:Y:S01]  /*92e0*/  @!P2 FMUL R26, R26, R26 ;  /* 0x0000001a1a1aa220 */ /* 0x002fe20000400000 */
[----:B------:R-:W-:-:S02]  /*92f0*/  FSETP.GEU.AND P2, PT, R21, -126, PT ;  /* 0xc2fc00001500780b */ /* 0x000fc40003f4e000 */
[----:B------:R-:W-:Y:S01]  /*9300*/  @!P4 FMUL R28, R28, 0.5 ;  /* 0x3f0000001c1cc820 */ /* 0x000fe20000400000 */
[----:B------:R-:W-:-:S03]  /*9310*/  FMNMX R6, R50, R23, !PT ;  /* 0x0000001732067209 */ /* 0x000fc60007800000 */
        /* <DEDUP_REMOVED lines=8> */
[----:B------:R-:W-:Y:S01]  /*93a0*/  FMNMX R6, R54, R23, !PT ;  /* 0x0000001736067209 */ /* 0x000fe20007800000 */
[----:B------:R-:W-:Y:S02]  /*93b0*/  FFMA R23, R41, UR29, -R130 ;  /* 0x0000001d29177c23 */ /* 0x000fe40008000882 */
        /* <DEDUP_REMOVED lines=37> */
[----:B------:R-:W-:Y:S01]  /*9610*/  FMNMX R6, R70, R25, !PT ;  /* 0x0000001946067209 */ /* 0x000fe20007800000 */
[----:B--2---:R-:W-:Y:S01]  /*9620*/  @!P2 FMUL R18, R18, R18 ;  /* 0x000000121212a220 */ /* 0x004fe20000400000 */
[----:B------:R-:W-:Y:S02]  /*9630*/  FSETP.GEU.AND P2, PT, R22, -126, PT ;  /* 0xc2fc00001600780b */ /* 0x000fe40003f4e000 */
[----:B------:R-:W-:Y:S02]  /*9640*/  FMNMX R25, R71, R6, !PT ;  /* 0x0000000647197209 */ /* 0x000fe40007800000 */
[----:B------:R-:W-:Y:S01]  /*9650*/  @!P4 FMUL R20, R20, 0.5 ;  /* 0x3f0000001414c820 */ /* 0x000fe20000400000 */
[----:B------:R-:W2:Y:S01]  /*9660*/  MUFU.EX2 R49, R49 ;  /* 0x0000003100317308 */ /* 0x000ea20000000800 */
[----:B------:R-:W-:Y:S01]  /*9670*/  FMNMX R6, R74, R25, !PT ;  /* 0x000000194a067209 */ /* 0x000fe20007800000 */
[----:B---3--:R-:W-:Y:S01]  /*9680*/  @!P3 FMUL R37, R37, R37 ;  /* 0x000000252525b220 */ /* 0x008fe20000400000 */
[----:B------:R-:W-:-:S02]  /*9690*/  FSETP.GEU.AND P3, PT, R53, -126, PT ;  /* 0xc2fc00003500780b */ /* 0x000fc40003f6e000 */
[----:B------:R-:W-:-:S03]  /*96a0*/  FMNMX R25, R75, R6, !PT ;  /* 0x000000064b197209 */ /* 0x000fc60007800000 */
[----:B------:R-:W3:Y:S01]  /*96b0*/  MUFU.EX2 R20, R20 ;  /* 0x0000001400147308 */ /* 0x000ee20000000800 */
[----:B-1----:R-:W-:Y:S01]  /*96c0*/  @!P5 FMUL R45, R45, R45 ;  /* 0x0000002d2d2dd220 */ /* 0x002fe20000400000 */
[----:B------:R-:W-:Y:S01]  /*96d0*/  FSETP.GEU.AND P5, PT, R57, -126, PT ;  /* 0xc2fc00003900780b */ /* 0x000fe20003fae000 */
[----:B------:R-:W-:Y:S01]  /*96e0*/  @!P2 FMUL R22, R22, 0.5 ;  /* 0x3f0000001616a820 */ /* 0x000fe20000400000 */
[----:B------:R-:W-:-:S04]  /*96f0*/  FMNMX R6, R78, R25, !PT ;  /* 0x000000194e067209 */ /* 0x000fc80007800000 */
[----:B------:R-:W-:Y:S01]  /*9700*/  FMNMX R25, R79, R6, !PT ;  /* 0x000000064f197209 */ /* 0x000fe20007800000 */
[----:B--2---:R-:W-:Y:S01]  /*9710*/  @!P6 FMUL R49, R49, R49 ;  /* 0x000000313131e220 */ /* 0x004fe20000400000 */
[----:B------:R-:W-:Y:S01]  /*9720*/  FSETP.GEU.AND P6, PT, R36, -126, PT ;  /* 0xc2fc00002400780b */ /* 0x000fe20003fce000 */
[----:B------:R-:W-:Y:S01]  /*9730*/  @!P3 FMUL R53, R53, 0.5 ;  /* 0x3f0000003535b820 */ /* 0x000fe20000400000 */
[----:B------:R-:W-:Y:S01]  /*9740*/  FMNMX R6, R82, R25, !PT ;  /* 0x0000001952067209 */ /* 0x000fe20007800000 */
[----:B------:R-:W1:Y:S01]  /*9750*/  MUFU.EX2 R22, R22 ;  /* 0x0000001600167308 */ /* 0x000e620000000800 */
[----:B------:R-:W-:Y:S01]  /*9760*/  FADD R10, R24, R49 ;  /* 0x00000031180a7221 */ /* 0x000fe20000000000 */
[----:B------:R-:W-:Y:S01]  /*9770*/  @!P5 FMUL R57, R57, 0.5 ;  /* 0x3f0000003939d820 */ /* 0x000fe20000400000 */
[----:B------:R-:W-:Y:S01]  /*9780*/  FMNMX R25, R83, R6, !PT ;  /* 0x0000000653197209 */ /* 0x000fe20007800000 */
[----:B---3--:R-:W-:Y:S01]  /*9790*/  @!P4 FMUL R20, R20, R20 ;  /* 0x000000141414c220 */ /* 0x008fe20000400000 */
[----:B------:R-:W-:-:S02]  /*97a0*/  FSETP.GEU.AND P4, PT, R32, -126, PT ;  /* 0xc2fc00002000780b */ /* 0x000fc40003f8e000 */
[----:B------:R-:W-:Y:S01]  /*97b0*/  FMNMX R6, R86, R25, !PT ;  /* 0x0000001956067209 */ /* 0x000fe20007800000 */
[----:B------:R-:W2:Y:S01]  /*97c0*/  MUFU.EX2 R53, R53 ;  /* 0x0000003500357308 */ /* 0x000ea20000000800 */
[----:B------:R-:W-:Y:S01]  /*97d0*/  F2FP.BF16.F32.PACK_AB R24, R13, R24 ;  /* 0x000000180d18723e */ /* 0x000fe200000010ff */
[----:B------:R-:W-:Y:S01]  /*97e0*/  @!P6 FMUL R36, R36, 0.5 ;  /* 0x3f0000002424e820 */ /* 0x000fe20000400000 */
[----:B------:R-:W-:-:S05]  /*97f0*/  FMNMX R6, R87, R6, !PT ;  /* 0x0000000657067209 */ /* 0x000fca0007800000 */
[----:B------:R-:W3:Y:S01]  /*9800*/  MUFU.EX2 R57, R57 ;  /* 0x0000003900397308 */ /* 0x000ee20000000800 */
[----:B------:R-:W4:Y:S01]  /*9810*/  SHFL.BFLY PT, R25, R6, 0x1, 0x1f ;  /* 0x0c201f0006197f89 */ /* 0x000f2200000e0000 */
[----:B------:R-:W-:Y:S01]  /*9820*/  @!P4 FMUL R32, R32, 0.5 ;  /* 0x3f0000002020c820 */ /* 0x000fe20000400000 */
[----:B-1----:R-:W-:Y:S01]  /*9830*/  @!P2 FMUL R22, R22, R22 ;  /* 0x000000161616a220 */ /* 0x002fe20000400000 */
[----:B------:R-:W-:-:S04]  /*9840*/  FSETP.GEU.AND P2, PT, R65, -126, PT ;  /* 0xc2fc00004100780b */ /* 0x000fc80003f4e000 */
[----:B------:R-:W1:Y:S01]  /*9850*/  MUFU.EX2 R36, R36 ;  /* 0x0000002400247308 */ /* 0x000e620000000800 */
[----:B--2---:R-:W-:Y:S01]  /*9860*/  @!P3 FMUL R53, R53, R53 ;  /* 0x000000353535b220 */ /* 0x004fe20000400000 */
[----:B------:R-:W-:-:S06]  /*9870*/  FSETP.GEU.AND P3, PT, R44, -126, PT ;  /* 0xc2fc00002c00780b */ /* 0x000fcc0003f6e000 */
[----:B------:R-:W2:Y:S01]  /*9880*/  MUFU.EX2 R32, R32 ;  /* 0x0000002000207308 */ /* 0x000ea20000000800 */
[----:B---3--:R-:W-:Y:S01]  /*9890*/  @!P5 FMUL R57, R57, R57 ;  /* 0x000000393939d220 */ /* 0x008fe20000400000 */
[----:B------:R-:W-:Y:S01]  /*98a0*/  FSETP.GEU.AND P5, PT, R48, -126, PT ;  /* 0xc2fc00003000780b */ /* 0x000fe20003fae000 */
[----:B------:R-:W-:-:S04]  /*98b0*/  @!P2 FMUL R65, R65, 0.5 ;  /* 0x3f0000004141a820 */ /* 0x000fc80000400000 */
[----:B------:R-:W-:Y:S01]  /*98c0*/  @!P3 FMUL R44, R44, 0.5 ;  /* 0x3f0000002c2cb820 */ /* 0x000fe20000400000 */
[----:B-1----:R-:W-:Y:S01]  /*98d0*/  @!P6 FMUL R36, R36, R36 ;  /* 0x000000242424e220 */ /* 0x002fe20000400000 */
[----:B------:R-:W-:Y:S01]  /*98e0*/  FSETP.GEU.AND P6, PT, R73, -126, PT ;  /* 0xc2fc00004900780b */ /* 0x000fe20003fce000 */
[----:B------:R-:W1:Y:S01]  /*98f0*/  MUFU.EX2 R65, R65 ;  /* 0x0000004100417308 */ /* 0x000e620000000800 */
[----:B----4-:R-:W-:-:S04]  /*9900*/  FMNMX R6, R6, R25, !PT ;  /* 0x0000001906067209 */ /* 0x010fc80007800000 */
[----:B------:R-:W-:Y:S01]  /*9910*/  @!P5 FMUL R48, R48, 0.5 ;  /* 0x3f0000003030d820 */ /* 0x000fe20000400000 */
[----:B--2---:R-:W-:Y:S01]  /*9920*/  @!P4 FMUL R32, R32, R32 ;  /* 0x000000202020c220 */ /* 0x004fe20000400000 */
[----:B------:R-:W-:Y:S01]  /*9930*/  FSETP.GEU.AND P4, PT, R69, -126, PT ;  /* 0xc2fc00004500780b */ /* 0x000fe20003f8e000 */
[----:B------:R-:W2:Y:S01]  /*9940*/  MUFU.EX2 R44, R44 ;  /* 0x0000002c002c7308 */ /* 0x000ea20000000800 */
[----:B------:R-:W3:Y:S03]  /*9950*/  SHFL.BFLY PT, R25, R6, 0x2, 0x1f ;  /* 0x0c401f0006197f89 */ /* 0x000ee600000e0000 */
[----:B------:R-:W-:-:S04]  /*9960*/  @!P6 FMUL R73, R73, 0.5 ;  /* 0x3f0000004949e820 */ /* 0x000fc80000400000 */
[----:B------:R-:W4:Y:S01]  /*9970*/  MUFU.EX2 R48, R48 ;  /* 0x0000003000307308 */ /* 0x000f220000000800 */
[----:B-1----:R-:W-:Y:S01]  /*9980*/  @!P2 FMUL R65, R65, R65 ;  /* 0x000000414141a220 */ /* 0x002fe20000400000 */
[----:B------:R-:W-:Y:S02]  /*9990*/  FSETP.GEU.AND P2, PT, R52, -126, PT ;  /* 0xc2fc00003400780b */ /* 0x000fe40003f4e000 */
[----:B------:R-:W-:-:S04]  /*99a0*/  @!P4 FMUL R69, R69, 0.5 ;  /* 0x3f0000004545c820 */ /* 0x000fc80000400000 */
[----:B------:R-:W1:Y:S01]  /*99b0*/  MUFU.EX2 R73, R73 ;  /* 0x0000004900497308 */ /* 0x000e620000000800 */
[----:B--2---:R-:W-:Y:S01]  /*99c0*/  @!P3 FMUL R44, R44, R44 ;  /* 0x0000002c2c2cb220 */ /* 0x004fe20000400000 */
[----:B------:R-:W-:-:S05]  /*99d0*/  FSETP.GEU.AND P3, PT, R77, -126, PT ;  /* 0xc2fc00004d00780b */ /* 0x000fca0003f6e000 */
[----:B------:R-:W-:Y:S01]  /*99e0*/  @!P2 FMUL R52, R52, 0.5 ;  /* 0x3f0000003434a820 */ /* 0x000fe20000400000 */
[----:B------:R-:W2:Y:S01]  /*99f0*/  MUFU.EX2 R69, R69 ;  /* 0x0000004500457308 */ /* 0x000ea20000000800 */
[----:B----4-:R-:W-:Y:S01]  /*9a00*/  @!P5 FMUL R48, R48, R48 ;  /* 0x000000303030d220 */ /* 0x010fe20000400000 */
[----:B------:R-:W-:Y:S02]  /*9a10*/  FSETP.GEU.AND P5, PT, R56, -126, PT ;  /* 0xc2fc00003800780b */ /* 0x000fe40003fae000 */
[----:B---3--:R-:W-:-:S03]  /*9a20*/  FMNMX R6, R6, R25, !PT ;  /* 0x0000001906067209 */ /* 0x008fc60007800000 */
[----:B------:R-:W-:Y:S01]  /*9a30*/  @!P3 FMUL R77, R77, 0.5 ;  /* 0x3f0000004d4db820 */ /* 0x000fe20000400000 */
[----:B------:R-:W3:Y:S01]  /*9a40*/  MUFU.EX2 R52, R52 ;  /* 0x0000003400347308 */ /* 0x000ee20000000800 */
[----:B-1----:R-:W-:Y:S01]  /*9a50*/  @!P6 FMUL R73, R73, R73 ;  /* 0x000000494949e220 */ /* 0x002fe20000400000 */
[----:B------:R-:W-:-:S05]  /*9a60*/  FSETP.GEU.AND P6, PT, R64, -126, PT ;  /* 0xc2fc00004000780b */ /* 0x000fca0003fce000 */
[----:B------:R-:W-:Y:S01]  /*9a70*/  @!P5 FMUL R56, R56, 0.5 ;  /* 0x3f0000003838d820 */ /* 0x000fe20000400000 */
[----:B------:R-:W1:Y:S01]  /*9a80*/  MUFU.EX2 R77, R77 ;  /* 0x0000004d004d7308 */ /* 0x000e620000000800 */
[----:B--2---:R-:W-:Y:S01]  /*9a90*/  @!P4 FMUL R69, R69, R69 ;  /* 0x000000454545c220 */ /* 0x004fe20000400000 */
[----:B------:R-:W-:-:S04]  /*9aa0*/  FSETP.NEU.AND P4, PT, R6, -INF , PT ;  /* 0xff8000000600780b */ /* 0x000fc80003f8d000 */
[----:B------:R-:W-:Y:S01]  /*9ab0*/  FSEL R60, R6, RZ, P4 ;  /* 0x000000ff063c7208 */ /* 0x000fe20002000000 */
[----:B------:R-:W-:Y:S01]  /*9ac0*/  @!P6 FMUL R64, R64, 0.5 ;  /* 0x3f0000004040e820 */ /* 0x000fe20000400000 */
[----:B------:R-:W2:Y:S01]  /*9ad0*/  MUFU.EX2 R56, R56 ;  /* 0x0000003800387308 */ /* 0x000ea20000000800 */
[----:B---3--:R-:W-:Y:S01]  /*9ae0*/  @!P2 FMUL R52, R52, R52 ;  /* 0x000000343434a220 */ /* 0x008fe20000400000 */
[----:B------:R-:W-:Y:S01]  /*9af0*/  FSETP.GEU.AND P4, PT, R84, -126, PT ;  /* 0xc2fc00005400780b */ /* 0x000fe20003f8e000 */
[----:B------:R-:W-:-:S04]  /*9b00*/  FMUL R61, R60, UR29 ;  /* 0x0000001d3c3d7c20 */ /* 0x000fc80008400000 */
[--C-:B------:R-:W-:Y:S01]  /*9b10*/  FFMA R25, R128, UR29, -R61.reuse ;  /* 0x0000001d80197c23 */ /* 0x100fe2000800083d */
[--C-:B------:R-:W-:Y:S01]  /*9b20*/  FFMA R40, R27, UR29, -R61.reuse ;  /* 0x0000001d1b287c23 */ /* 0x100fe2000800083d */
[----:B------:R-:W3:Y:S01]  /*9b30*/  MUFU.EX2 R64, R64 ;  /* 0x0000004000407308 */ /* 0x000ee20000000800 */
[--C-:B------:R-:W-:Y:S01]  /*9b40*/  FFMA R27, R30, UR29, -R61.reuse ;  /* 0x0000001d1e1b7c23 */ /* 0x100fe2000800083d */
[----:B-1----:R-:W-:Y:S01]  /*9b50*/  @!P3 FMUL R77, R77, R77 ;  /* 0x0000004d4d4db220 */ /* 0x002fe20000400000 */
[----:B------:R-:W-:Y:S01]  /*9b60*/  FSETP.GEU.AND P2, PT, R25, -126, PT ;  /* 0xc2fc00001900780b */ /* 0x000fe20003f4e000 */
[--C-:B------:R-:W-:Y:S01]  /*9b70*/  FFMA R29, R34, UR29, -R61.reuse ;  /* 0x0000001d221d7c23 */ /* 0x100fe2000800083d */
[----:B------:R-:W-:Y:S01]  /*9b80*/  FSETP.GEU.AND P3, PT, R40, -126, PT ;  /* 0xc2fc00002800780b */ /* 0x000fe20003f6e000 */
[----:B------:R-:W-:Y:S01]  /*9b90*/  @!P4 FMUL R84, R84, 0.5 ;  /* 0x3f0000005454c820 */ /* 0x000fe20000400000 */
[--C-:B------:R-:W-:Y:S01]  /*9ba0*/  FFMA R35, R35, UR29, -R61.reuse ;  /* 0x0000001d23237c23 */ /* 0x100fe2000800083d */
[----:B--2---:R-:W-:Y:S01]  /*9bb0*/  @!P5 FMUL R56, R56, R56 ;  /* 0x000000383838d220 */ /* 0x004fe20000400000 */
[----:B------:R-:W-:Y:S01]  /*9bc0*/  FSETP.GEU.AND P5, PT, R27, -126, PT ;  /* 0xc2fc00001b00780b */ /* 0x000fe20003fae000 */
[----:B------:R-:W1:Y:S01]  /*9bd0*/  MUFU.EX2 R85, R84 ;  /* 0x0000005400557308 */ /* 0x000e620000000800 */
[--C-:B------:R-:W-:Y:S01]  /*9be0*/  FFMA R31, R31, UR29, -R61.reuse ;  /* 0x0000001d1f1f7c23 */ /* 0x100fe2000800083d */
[--C-:B------:R-:W-:Y:S01]  /*9bf0*/  FFMA R30, R38, UR29, -R61.reuse ;  /* 0x0000001d261e7c23 */ /* 0x100fe2000800083d */
[--C-:B------:R-:W-:Y:S01]  /*9c00*/  FFMA R39, R39, UR29, -R61.reuse ;  /* 0x0000001d27277c23 */ /* 0x100fe2000800083d */
[--C-:B------:R-:W-:Y:S01]  /*9c10*/  FFMA R68, R43, UR29, -R61.reuse ;  /* 0x0000001d2b447c23 */ /* 0x100fe2000800083d */
[--C-:B------:R-:W-:Y:S01]  /*9c20*/  FFMA R41, R42, UR29, -R61.reuse ;  /* 0x0000001d2a297c23 */ /* 0x100fe2000800083d */
[----:B------:R-:W-:Y:S01]  /*9c30*/  @!P2 FMUL R25, R25, 0.5 ;  /* 0x3f0000001919a820 */ /* 0x000fe20000400000 */
[----:B---3--:R-:W-:Y:S01]  /*9c40*/  @!P6 FMUL R64, R64, R64 ;  /* 0x000000404040e220 */ /* 0x008fe20000400000 */
[----:B------:R-:W-:Y:S01]  /*9c50*/  FSETP.GEU.AND P6, PT, R29, -126, PT ;  /* 0xc2fc00001d00780b */ /* 0x000fe20003fce000 */
[----:B------:R-:W-:Y:S01]  /*9c60*/  @!P3 FMUL R40, R40, 0.5 ;  /* 0x3f0000002828b820 */ /* 0x000fe20000400000 */
[--C-:B------:R-:W-:Y:S01]  /*9c70*/  FFMA R43, R46, UR29, -R61.reuse ;  /* 0x0000001d2e2b7c23 */ /* 0x100fe2000800083d */
[--C-:B------:R-:W-:Y:S01]  /*9c80*/  FFMA R47, R47, UR29, -R61.reuse ;  /* 0x0000001d2f2f7c23 */ /* 0x100fe2000800083d */
[----:B------:R-:W-:Y:S01]  /*9c90*/  @!P5 FMUL R27, R27, 0.5 ;  /* 0x3f0000001b1bd820 */ /* 0x000fe20000400000 */
[----:B------:R-:W2:Y:S01]  /*9ca0*/  MUFU.EX2 R25, R25 ;  /* 0x0000001900197308 */ /* 0x000ea20000000800 */
[--C-:B------:R-:W-:Y:S01]  /*9cb0*/  FFMA R50, R50, UR29, -R61.reuse ;  /* 0x0000001d32327c23 */ /* 0x100fe2000800083d */
[--C-:B------:R-:W-:Y:S01]  /*9cc0*/  FFMA R54, R54, UR29, -R61.reuse ;  /* 0x0000001d36367c23 */ /* 0x100fe2000800083d */
[--C-:B------:R-:W-:Y:S01]  /*9cd0*/  FFMA R58, R58, UR29, -R61.reuse ;  /* 0x0000001d3a3a7c23 */ /* 0x100fe2000800083d */
[----:B-1----:R-:W-:Y:S01]  /*9ce0*/  @!P4 FMUL R85, R85, R85 ;  /* 0x000000555555c220 */ /* 0x002fe20000400000 */
[----:B------:R-:W-:Y:S01]  /*9cf0*/  FSETP.GEU.AND P4, PT, R31, -126, PT ;  /* 0xc2fc00001f00780b */ /* 0x000fe20003f8e000 */
[--C-:B------:R-:W-:Y:S01]  /*9d00*/  FFMA R63, R63, UR29, -R61.reuse ;  /* 0x0000001d3f3f7c23 */ /* 0x100fe2000800083d */
[--C-:B------:R-:W-:Y:S01]  /*9d10*/  FFMA R51, R51, UR29, -R61.reuse ;  /* 0x0000001d33337c23 */ /* 0x100fe2000800083d */
[----:B------:R-:W1:Y:S01]  /*9d20*/  MUFU.EX2 R40, R40 ;  /* 0x0000002800287308 */ /* 0x000e620000000800 */
[----:B------:R-:W-:Y:S01]  /*9d30*/  @!P6 FMUL R29, R29, 0.5 ;  /* 0x3f0000001d1de820 */ /* 0x000fe20000400000 */
[--C-:B------:R-:W-:Y:S01]  /*9d40*/  FFMA R62, R62, UR29, -R61.reuse ;  /* 0x0000001d3e3e7c23 */ /* 0x100fe2000800083d */
[--C-:B------:R-:W-:Y:S01]  /*9d50*/  FFMA R82, R82, UR29, -R61.reuse ;  /* 0x0000001d52527c23 */ /* 0x100fe2000800083d */
[--C-:B------:R-:W-:Y:S01]  /*9d60*/  FFMA R83, R83, UR29, -R61.reuse ;  /* 0x0000001d53537c23 */ /* 0x100fe2000800083d */
[----:B------:R-:W-:-:S03]  /*9d70*/  FFMA R79, R79, UR29, -R61 ;  /* 0x0000001d4f4f7c23 */ /* 0x000fc6000800083d */
[----:B------:R-:W3:Y:S01]  /*9d80*/  MUFU.EX2 R27, R27 ;  /* 0x0000001b001b7308 */ /* 0x000ee20000000800 */
[----:B--2---:R-:W-:Y:S01]  /*9d90*/  @!P2 FMUL R25, R25, R25 ;  /* 0x000000191919a220 */ /* 0x004fe20000400000 */
[----:B------:R-:W-:Y:S01]  /*9da0*/  FSETP.GEU.AND P2, PT, R35, -126, PT ;  /* 0xc2fc00002300780b */ /* 0x000fe20003f4e000 */
[----:B------:R-:W-:-:S05]  /*9db0*/  @!P4 FMUL R31, R31, 0.5 ;  /* 0x3f0000001f1fc820 */ /* 0x000fca0000400000 */
        /* <DEDUP_REMOVED lines=8> */
[----:B------:R3:W4:Y:S01]  /*9e40*/  MUFU.EX2 R38, R35 ;  /* 0x0000002300267308 */ /* 0x0007220000000800 */
[----:B--2---:R-:W-:Y:S01]  /*9e50*/  @!P6 FMUL R29, R29, R29 ;  /* 0x0000001d1d1de220 */ /* 0x004fe20000400000 */
[----:B------:R-:W-:-:S05]  /*9e60*/  FSETP.GEU.AND P6, PT, R68, -126, PT ;  /* 0xc2fc00004400780b */ /* 0x000fca0003fce000 */
[----:B------:R-:W-:Y:S01]  /*9e70*/  @!P5 FMUL R39, R39, 0.5 ;  /* 0x3f0000002727d820 */ /* 0x000fe20000400000 */
[----:B------:R2:W5:Y:S01]  /*9e80*/  MUFU.EX2 R31, R30 ;  /* 0x0000001e001f7308 */ /* 0x0005620000000800 */
[----:B-1----:R-:W-:Y:S01]  /*9e90*/  @!P4 FMUL R34, R34, R34 ;  /* 0x000000222222c220 */ /* 0x002fe20000400000 */
[----:B------:R-:W-:Y:S01]  /*9ea0*/  FSETP.GEU.AND P4, PT, R41, -126, PT ;  /* 0xc2fc00002900780b */ /* 0x000fe20003f8e000 */
[----:B---3--:R-:W-:-:S04]  /*9eb0*/  FFMA R35, R59, UR29, -R61 ;  /* 0x0000001d3b237c23 */ /* 0x008fc8000800083d */
[----:B------:R-:W-:Y:S01]  /*9ec0*/  @!P6 FMUL R68, R68, 0.5 ;  /* 0x3f0000004444e820 */ /* 0x000fe20000400000 */
[----:B------:R1:W3:Y:S01]  /*9ed0*/  MUFU.EX2 R42, R39 ;  /* 0x00000027002a7308 */ /* 0x0002e20000000800 */
[----:B----4-:R-:W-:Y:S01]  /*9ee0*/  @!P2 FMUL R38, R38, R38 ;  /* 0x000000262626a220 */ /* 0x010fe20000400000 */
[----:B------:R-:W-:Y:S01]  /*9ef0*/  FSETP.GEU.AND P2, PT, R43, -126, PT ;  /* 0xc2fc00002b00780b */ /* 0x000fe20003f4e000 */
[----:B--2---:R-:W-:-:S04]  /*9f00*/  FFMA R30, R55, UR29, -R61 ;  /* 0x0000001d371e7c23 */ /* 0x004fc8000800083d */
[----:B------:R-:W-:Y:S01]  /*9f10*/  @!P4 FMUL R41, R41, 0.5 ;  /* 0x3f0000002929c820 */ /* 0x000fe20000400000 */
[----:B------:R-:W2:Y:S01]  /*9f20*/  MUFU.EX2 R46, R68 ;  /* 0x00000044002e7308 */ /* 0x000ea20000000800 */
[----:B-----5:R-:W-:Y:S01]  /*9f30*/  @!P3 FMUL R31, R31, R31 ;  /* 0x0000001f1f1fb220 */ /* 0x020fe20000400000 */
[----:B------:R-:W-:Y:S01]  /*9f40*/  FSETP.GEU.AND P3, PT, R47, -126, PT ;  /* 0xc2fc00002f00780b */ /* 0x000fe20003f6e000 */
[----:B-1----:R-:W-:-:S04]  /*9f50*/  FFMA R39, R67, UR29, -R61 ;  /* 0x0000001d43277c23 */ /* 0x002fc8000800083d */
        /* <DEDUP_REMOVED lines=13> */
[----:B------:R1:W5:Y:S01]  /*a030*/  MUFU.EX2 R68, R50 ;  /* 0x0000003200447308 */ /* 0x0003620000000800 */
[----:B---3--:R-:W-:Y:S01]  /*a040*/  @!P2 FMUL R43, R43, R43 ;  /* 0x0000002b2b2ba220 */ /* 0x008fe20000400000 */
[----:B------:R-:W-:Y:S01]  /*a050*/  FSETP.GEU.AND P2, PT, R30, -126, PT ;  /* 0xc2fc00001e00780b */ /* 0x000fe20003f4e000 */
[----:B--2---:R-:W-:-:S04]  /*a060*/  FFMA R47, R71, UR29, -R61 ;  /* 0x0000001d472f7c23 */ /* 0x004fc8000800083d */
[----:B------:R-:W-:Y:S01]  /*a070*/  @!P4 FMUL R51, R51, 0.5 ;  /* 0x3f0000003333c820 */ /* 0x000fe20000400000 */
[----:B------:R-:W2:Y:S01]  /*a080*/  MUFU.EX2 R76, R54 ;  /* 0x00000036004c7308 */ /* 0x000ea20000000800 */
[----:B----4-:R-:W-:Y:S01]  /*a090*/  @!P3 FMUL R72, R72, R72 ;  /* 0x000000484848b220 */ /* 0x010fe20000400000 */
[----:B------:R-:W-:Y:S01]  /*a0a0*/  FSETP.GEU.AND P3, PT, R58, -126, PT ;  /* 0xc2fc00003a00780b */ /* 0x000fe20003f6e000 */
[----:B-1----:R-:W-:-:S04]  /*a0b0*/  FFMA R50, R74, UR29, -R61 ;  /* 0x0000001d4a327c23 */ /* 0x002fc8000800083d */
[----:B------:R-:W-:Y:S01]  /*a0c0*/  @!P2 FMUL R30, R30, 0.5 ;  /* 0x3f0000001e1ea820 */ /* 0x000fe20000400000 */
[----:B------:R1:W3:Y:S01]  /*a0d0*/  MUFU.EX2 R55, R51 ;  /* 0x0000003300377308 */ /* 0x0002e20000000800 */
[----:B-----5:R-:W-:Y:S01]  /*a0e0*/  @!P5 FMUL R68, R68, R68 ;  /* 0x000000444444d220 */ /* 0x020fe20000400000 */
[----:B------:R-:W-:-:S05]  /*a0f0*/  FSETP.GEU.AND P5, PT, R35, -126, PT ;  /* 0xc2fc00002300780b */ /* 0x000fca0003fae000 */
[----:B------:R-:W-:Y:S01]  /*a100*/  @!P3 FMUL R58, R58, 0.5 ;  /* 0x3f0000003a3ab820 */ /* 0x000fe20000400000 */
[----:B------:R4:W5:Y:S01]  /*a110*/  MUFU.EX2 R59, R30 ;  /* 0x0000001e003b7308 */ /* 0x0009620000000800 */
[----:B--2---:R-:W-:Y:S01]  /*a120*/  @!P6 FMUL R76, R76, R76 ;  /* 0x0000004c4c4ce220 */ /* 0x004fe20000400000 */
[----:B------:R-:W-:Y:S01]  /*a130*/  FSETP.GEU.AND P6, PT, R63, -126, PT ;  /* 0xc2fc00003f00780b */ /* 0x000fe20003fce000 */
[----:B-1----:R-:W-:-:S04]  /*a140*/  FFMA R51, R75, UR29, -R61 ;  /* 0x0000001d4b337c23 */ /* 0x002fc8000800083d */
[----:B------:R-:W-:Y:S01]  /*a150*/  @!P5 FMUL R35, R35, 0.5 ;  /* 0x3f0000002323d820 */ /* 0x000fe20000400000 */
[----:B------:R-:W1:Y:S01]  /*a160*/  MUFU.EX2 R84, R58 ;  /* 0x0000003a00547308 */ /* 0x000e620000000800 */
[----:B----4-:R-:W-:Y:S01]  /*a170*/  FFMA R30, R66, UR29, -R61 ;  /* 0x0000001d421e7c23 */ /* 0x010fe2000800083d */
[----:B---3--:R-:W-:Y:S01]  /*a180*/  @!P4 FMUL R55, R55, R55 ;  /* 0x000000373737c220 */ /* 0x008fe20000400000 */
[----:B------:R-:W-:-:S04]  /*a190*/  FSETP.GEU.AND P4, PT, R62, -126, PT ;  /* 0xc2fc00003e00780b */ /* 0x000fc80003f8e000 */
[----:B------:R-:W-:Y:S01]  /*a1a0*/  @!P6 FMUL R63, R63, 0.5 ;  /* 0x3f0000003f3fe820 */ /* 0x000fe20000400000 */
[----:B------:R2:W3:Y:S01]  /*a1b0*/  MUFU.EX2 R81, R35 ;  /* 0x0000002300517308 */ /* 0x0004e20000000800 */
[----:B-----5:R-:W-:Y:S01]  /*a1c0*/  @!P2 FMUL R59, R59, R59 ;  /* 0x0000003b3b3ba220 */ /* 0x020fe20000400000 */
[----:B------:R-:W-:-:S06]  /*a1d0*/  FSETP.GEU.AND P2, PT, R30, -126, PT ;  /* 0xc2fc00001e00780b */ /* 0x000fcc0003f4e000 */
[----:B------:R4:W5:Y:S01]  /*a1e0*/  MUFU.EX2 R67, R63 ;  /* 0x0000003f00437308 */ /* 0x0009620000000800 */
[----:B--2---:R-:W-:Y:S01]  /*a1f0*/  FFMA R35, R70, UR29, -R61 ;  /* 0x0000001d46237c23 */ /* 0x004fe2000800083d */
[----:B-1----:R-:W-:Y:S01]  /*a200*/  @!P3 FMUL R84, R84, R84 ;  /* 0x000000545454b220 */ /* 0x002fe20000400000 */
[----:B------:R-:W-:Y:S01]  /*a210*/  FSETP.GEU.AND P3, PT, R39, -126, PT ;  /* 0xc2fc00002700780b */ /* 0x000fe20003f6e000 */
[----:B------:R-:W-:-:S03]  /*a220*/  @!P4 FMUL R62, R62, 0.5 ;  /* 0x3f0000003e3ec820 */ /* 0x000fc60000400000 */
[----:B------:R-:W-:Y:S01]  /*a230*/  @!P2 FMUL R30, R30, 0.5 ;  /* 0x3f0000001e1ea820 */ /* 0x000fe20000400000 */
[----:B------:R1:W2:Y:S01]  /*a240*/  MUFU.EX2 R66, R62 ;  /* 0x0000003e00427308 */ /* 0x0002a20000000800 */
[----:B---3--:R-:W-:Y:S01]  /*a250*/  @!P5 FMUL R81, R81, R81 ;  /* 0x000000515151d220 */ /* 0x008fe20000400000 */
[----:B------:R-:W-:-:S03]  /*a260*/  FSETP.GEU.AND P5, PT, R35, -126, PT ;  /* 0xc2fc00002300780b */ /* 0x000fc60003fae000 */
[----:B----4-:R-:W-:Y:S01]  /*a270*/  FADD R63, R40, R81 ;  /* 0x00000051283f7221 */ /* 0x010fe20000000000 */
[----:B------:R-:W-:Y:S02]  /*a280*/  F2FP.BF16.F32.PACK_AB R81, R81, R84 ;  /* 0x000000545151723e */ /* 0x000fe400000010ff */
[----:B------:R-:W-:Y:S01]  /*a290*/  @!P3 FMUL R39, R39, 0.5 ;  /* 0x3f0000002727b820 */ /* 0x000fe20000400000 */
[----:B-----5:R-:W-:Y:S01]  /*a2a0*/  @!P6 FMUL R67, R67, R67 ;  /* 0x000000434343e220 */ /* 0x020fe20000400000 */
[----:B------:R-:W-:Y:S01]  /*a2b0*/  FSETP.GEU.AND P6, PT, R50, -126, PT ;  /* 0xc2fc00003200780b */ /* 0x000fe20003fce000 */
[----:B------:R3:W4:Y:S01]  /*a2c0*/  MUFU.EX2 R70, R30 ;  /* 0x0000001e00467308 */ /* 0x0007220000000800 */
[----:B-1----:R-:W-:Y:S01]  /*a2d0*/  FADD R62, -R60, R11 ;  /* 0x0000000b3c3e7221 */ /* 0x002fe20000000100 */
[----:B------:R-:W-:Y:S01]  /*a2e0*/  FFMA R60, R86, UR29, -R61 ;  /* 0x0000001d563c7c23 */ /* 0x000fe2000800083d */
[----:B------:R-:W-:Y:S01]  /*a2f0*/  FADD R11, R14, R69 ;  /* 0x000000450e0b7221 */ /* 0x000fe20000000000 */
[----:B------:R-:W-:Y:S01]  /*a300*/  @!P5 FMUL R35, R35, 0.5 ;  /* 0x3f0000002323d820 */ /* 0x000fe20000400000 */
[----:B------:R-:W-:Y:S01]  /*a310*/  FMUL R62, R62, UR29 ;  /* 0x0000001d3e3e7c20 */ /* 0x000fe20008400000 */
[----:B--2---:R-:W-:Y:S01]  /*a320*/  @!P4 FMUL R66, R66, R66 ;  /* 0x000000424242c220 */ /* 0x004fe20000400000 */
[----:B------:R-:W-:Y:S01]  /*a330*/  FSETP.GEU.AND P4, PT, R47, -126, PT ;  /* 0xc2fc00002f00780b */ /* 0x000fe20003f8e000 */
[----:B------:R1:W2:Y:S01]  /*a340*/  MUFU.EX2 R71, R39 ;  /* 0x0000002700477308 */ /* 0x0002a20000000800 */
[--C-:B---3--:R-:W-:Y:S01]  /*a350*/  FFMA R30, R78, UR29, -R61.reuse ;  /* 0x0000001d4e1e7c23 */ /* 0x108fe2000800083d */
[----:B------:R-:W-:-:S02]  /*a360*/  FFMA R61, R87, UR29, -R61 ;  /* 0x0000001d573d7c23 */ /* 0x000fc4000800083d */
[----:B------:R-:W-:-:S04]  /*a370*/  @!P6 FMUL R50, R50, 0.5 ;  /* 0x3f0000003232e820 */ /* 0x000fc80000400000 */
[----:B------:R3:W5:Y:S01]  /*a380*/  MUFU.EX2 R74, R35 ;  /* 0x00000023004a7308 */ /* 0x0007620000000800 */
[----:B----4-:R-:W-:Y:S01]  /*a390*/  @!P2 FMUL R70, R70, R70 ;  /* 0x000000464646a220 */ /* 0x010fe20000400000 */
[----:B------:R-:W-:Y:S01]  /*a3a0*/  FSETP.GEU.AND P2, PT, R51, -126, PT ;  /* 0xc2fc00003300780b */ /* 0x000fe20003f4e000 */
[----:B-1----:R-:W-:Y:S01]  /*a3b0*/  FADD R39, R37, R56 ;  /* 0x0000003825277221 */ /* 0x002fe20000000000 */
[----:B------:R-:W-:Y:S01]  /*a3c0*/  @!P4 FMUL R47, R47, 0.5 ;  /* 0x3f0000002f2fc820 */ /* 0x000fe20000400000 */
[----:B------:R-:W-:Y:S01]  /*a3d0*/  FADD R80, R29, R70 ;  /* 0x000000461d507221 */ /* 0x000fe20000000000 */
[----:B------:R-:W-:Y:S02]  /*a3e0*/  F2FP.BF16.F32.PACK_AB R29, R38, R29 ;  /* 0x0000001d261d723e */ /* 0x000fe400000010ff */
[----:B------:R1:W4:Y:S01]  /*a3f0*/  MUFU.EX2 R78, R50 ;  /* 0x00000032004e7308 */ /* 0x0003220000000800 */
[----:B--2---:R-:W-:Y:S01]  /*a400*/  @!P3 FMUL R71, R71, R71 ;  /* 0x000000474747b220 */ /* 0x004fe20000400000 */
[----:B------:R-:W-:Y:S01]  /*a410*/  FSETP.GEU.AND P3, PT, R30, -126, PT ;  /* 0xc2fc00001e00780b */ /* 0x000fe20003f6e000 */
[----:B---3--:R-:W-:Y:S01]  /*a420*/  FADD R35, R23, R48 ;  /* 0x0000003017237221 */ /* 0x008fe20000000000 */
[----:B------:R-:W-:-:S02]  /*a430*/  F2FP.BF16.F32.PACK_AB R48, R48, R69 ;  /* 0x000000453030723e */ /* 0x000fc400000010ff */
[----:B------:R-:W-:Y:S01]  /*a440*/  F2FP.BF16.F32.PACK_AB R56, R56, R77 ;  /* 0x0000004d3838723e */ /* 0x000fe200000010ff */
[----:B------:R-:W-:Y:S01]  /*a450*/  @!P2 FMUL R51, R51, 0.5 ;  /* 0x3f0000003333a820 */ /* 0x000fe20000400000 */
[----:B------:R2:W3:Y:S01]  /*a460*/  MUFU.EX2 R75, R47 ;  /* 0x0000002f004b7308 */ /* 0x0004e20000000800 */
[----:B-----5:R-:W-:Y:S01]  /*a470*/  @!P5 FMUL R74, R74, R74 ;  /* 0x0000004a4a4ad220 */ /* 0x020fe20000400000 */
[----:B------:R-:W-:Y:S01]  /*a480*/  FSETP.GEU.AND P5, PT, R82, -126, PT ;  /* 0xc2fc00005200780b */ /* 0x000fe20003fae000 */
[----:B-1----:R-:W-:-:S04]  /*a490*/  FADD R50, R18, R77 ;  /* 0x0000004d12327221 */ /* 0x002fc80000000000 */
[----:B------:R-:W-:Y:S01]  /*a4a0*/  @!P3 FMUL R30, R30, 0.5 ;  /* 0x3f0000001e1eb820 */ /* 0x000fe20000400000 */
[----:B------:R-:W1:Y:S01]  /*a4b0*/  MUFU.EX2 R129, R51 ;  /* 0x0000003300817308 */ /* 0x000e620000000800 */
[----:B----4-:R-:W-:Y:S01]  /*a4c0*/  @!P6 FMUL R78, R78, R78 ;  /* 0x0000004e4e4ee220 */ /* 0x010fe20000400000 */
[----:B------:R-:W-:Y:S01]  /*a4d0*/  FSETP.GEU.AND P6, PT, R83, -126, PT ;  /* 0xc2fc00005300780b */ /* 0x000fe20003fce000 */
[----:B--2---:R-:W-:Y:S01]  /*a4e0*/  FADD R47, R10, R11 ;  /* 0x0000000b0a2f7221 */ /* 0x004fe20000000000 */
[----:B------:R-:W-:Y:S01]  /*a4f0*/  FADD R11, R28, R57 ;  /* 0x000000391c0b7221 */ /* 0x000fe20000000000 */
[----:B------:R-:W-:Y:S01]  /*a500*/  FADD R10, R13, R22 ;  /* 0x000000160d0a7221 */ /* 0x000fe20000000000 */
[----:B------:R-:W-:Y:S01]  /*a510*/  F2FP.BF16.F32.PACK_AB R28, R19, R28 ;  /* 0x0000001c131c723e */ /* 0x000fe200000010ff */
[----:B------:R-:W-:Y:S01]  /*a520*/  @!P5 FMUL R82, R82, 0.5 ;  /* 0x3f0000005252d820 */ /* 0x000fe20000400000 */
[----:B------:R2:W4:Y:S01]  /*a530*/  MUFU.EX2 R86, R30 ;  /* 0x0000001e00567308 */ /* 0x0005220000000800 */
[----:B------:R-:W-:Y:S01]  /*a540*/  FADD R54, R11, R50 ;  /* 0x000000320b367221 */ /* 0x000fe20000000000 */
[----:B------:R-:W-:Y:S01]  /*a550*/  FADD R11, R12, R65 ;  /* 0x000000410c0b7221 */ /* 0x000fe20000000000 */
[----:B------:R-:W-:Y:S01]  /*a560*/  FADD R50, R10, R35 ;  /* 0x000000230a327221 */ /* 0x000fe20000000000 */
[----:B------:R-:W-:Y:S01]  /*a570*/  FADD R10, R26, R53 ;  /* 0x000000351a0a7221 */ /* 0x000fe20000000000 */
[----:B------:R-:W-:Y:S01]  /*a580*/  FADD R35, R16, R73 ;  /* 0x0000004910237221 */ /* 0x000fe20000000000 */
[----:B---3--:R-:W-:Y:S01]  /*a590*/  @!P4 FMUL R75, R75, R75 ;  /* 0x0000004b4b4bc220 */ /* 0x008fe20000400000 */
[----:B------:R-:W-:Y:S01]  /*a5a0*/  @!P6 FMUL R83, R83, 0.5 ;  /* 0x3f0000005353e820 */ /* 0x000fe20000400000 */
[----:B------:R-:W3:Y:S01]  /*a5b0*/  MUFU.EX2 R87, R82 ;  /* 0x0000005200577308 */ /* 0x000ee20000000800 */
[----:B-1----:R-:W-:Y:S01]  /*a5c0*/  @!P2 FMUL R129, R129, R129 ;  /* 0x000000818181a220 */ /* 0x002fe20000400000 */
[----:B------:R-:W-:Y:S01]  /*a5d0*/  FSETP.GEU.AND P2, PT, R79, -126, PT ;  /* 0xc2fc00004f00780b */ /* 0x000fe20003f4e000 */
[----:B--2---:R-:W-:Y:S01]  /*a5e0*/  FADD R30, R19, R36 ;  /* 0x00000024131e7221 */ /* 0x004fe20000000000 */
[----:B------:R-:W-:Y:S01]  /*a5f0*/  FSETP.GEU.AND P4, PT, R62, -126, PT ;  /* 0xc2fc00003e00780b */ /* 0x000fe20003f8e000 */
[----:B------:R-:W-:Y:S01]  /*a600*/  FADD R47, R47, R54 ;  /* 0x000000362f2f7221 */ /* 0x000fe20000000000 */
[----:B------:R-:W-:Y:S01]  /*a610*/  F2FP.BF16.F32.PACK_AB R36, R36, R57 ;  /* 0x000000392424723e */ /* 0x000fe200000010ff */
[----:B------:R-:W-:Y:S01]  /*a620*/  FADD R51, R30, R39 ;  /* 0x000000271e337221 */ /* 0x000fe20000000000 */
[----:B------:R-:W1:Y:S01]  /*a630*/  MUFU.EX2 R128, R83 ;  /* 0x0000005300807308 */ /* 0x000e620000000800 */
[----:B----4-:R-:W-:Y:S01]  /*a640*/  @!P3 FMUL R86, R86, R86 ;  /* 0x000000565656b220 */ /* 0x010fe20000400000 */
[----:B------:R-:W-:Y:S01]  /*a650*/  FSETP.GEU.AND P3, PT, R60, -126, PT ;  /* 0xc2fc00003c00780b */ /* 0x000fe20003f6e000 */
[----:B------:R-:W-:Y:S01]  /*a660*/  FADD R30, R20, R85 ;  /* 0x00000055141e7221 */ /* 0x000fe20000000000 */
[----:B------:R-:W-:Y:S01]  /*a670*/  FADD R39, R10, R35 ;  /* 0x000000230a277221 */ /* 0x000fe20000000000 */
[----:B------:R-:W-:Y:S01]  /*a680*/  FADD R10, R17, R32 ;  /* 0x00000020110a7221 */ /* 0x000fe20000000000 */
[----:B------:R-:W-:Y:S01]  /*a690*/  FADD R35, R33, R52 ;  /* 0x0000003421237221 */ /* 0x000fe20000000000 */
[----:B------:R-:W-:Y:S01]  /*a6a0*/  FADD R58, R11, R30 ;  /* 0x0000001e0b3a7221 */ /* 0x000fe20000000000 */
[----:B------:R-:W-:Y:S01]  /*a6b0*/  @!P2 FMUL R79, R79, 0.5 ;  /* 0x3f0000004f4fa820 */ /* 0x000fe20000400000 */
[----:B---3--:R-:W-:Y:S01]  /*a6c0*/  @!P5 FMUL R87, R87, R87 ;  /* 0x000000575757d220 */ /* 0x008fe20000400000 */
[----:B------:R-:W-:Y:S01]  /*a6d0*/  FSETP.GEU.AND P5, PT, R61, -126, PT ;  /* 0xc2fc00003d00780b */ /* 0x000fe20003fae000 */
[----:B------:R-:W-:Y:S01]  /*a6e0*/  FADD R11, R21, R44 ;  /* 0x0000002c150b7221 */ /* 0x000fe20000000000 */
[----:B------:R-:W-:Y:S01]  /*a6f0*/  FADD R30, R45, R64 ;  /* 0x000000402d1e7221 */ /* 0x000fe20000000000 */
[----:B------:R-:W-:Y:S01]  /*a700*/  FADD R35, R10, R35 ;  /* 0x000000230a237221 */ /* 0x000fe20000000000 */
[----:B------:R-:W2:Y:S01]  /*a710*/  MUFU.EX2 R79, R79 ;  /* 0x0000004f004f7308 */ /* 0x000ea20000000800 */
[----:B------:R-:W-:Y:S01]  /*a720*/  @!P3 FMUL R60, R60, 0.5 ;  /* 0x3f0000003c3cb820 */ /* 0x000fe20000400000 */
[----:B------:R-:W-:Y:S01]  /*a730*/  FADD R30, R11, R30 ;  /* 0x0000001e0b1e7221 */ /* 0x000fe20000000000 */
[----:B-1----:R-:W-:Y:S01]  /*a740*/  @!P6 FMUL R128, R128, R128 ;  /* 0x000000808080e220 */ /* 0x002fe20000400000 */
[----:B------:R-:W-:Y:S01]  /*a750*/  FSETP.GEU.AND P6, PT, R15, -126, PT ;  /* 0xc2fc00000f00780b */ /* 0x000fe20003fce000 */
[----:B------:R-:W-:Y:S01]  /*a760*/  FADD R10, R25, R84 ;  /* 0x00000054190a7221 */ /* 0x000fe20000000000 */
[----:B------:R-:W-:Y:S01]  /*a770*/  FADD R83, R41, R78 ;  /* 0x0000004e29537221 */ /* 0x000fe20000000000 */
[----:B------:R-:W-:Y:S01]  /*a780*/  FADD R131, R68, R87 ;  /* 0x0000005744837221 */ /* 0x000fe20000000000 */
[----:B------:R1:W3:Y:S01]  /*a790*/  MUFU.EX2 R11, R60 ;  /* 0x0000003c000b7308 */ /* 0x0002e20000000800 */
[----:B------:R-:W-:Y:S01]  /*a7a0*/  @!P5 FMUL R61, R61, 0.5 ;  /* 0x3f0000003d3dd820 */ /* 0x000fe20000400000 */
[----:B------:R-:W-:Y:S01]  /*a7b0*/  FADD R82, R46, R129 ;  /* 0x000000812e527221 */ /* 0x000fe20000000000 */
[----:B------:R-:W-:Y:S01]  /*a7c0*/  FADD R132, R10, R83 ;  /* 0x000000530a847221 */ /* 0x000fe20000000000 */
[----:B------:R-:W-:Y:S01]  /*a7d0*/  FADD R135, R80, R131 ;  /* 0x0000008350877221 */ /* 0x000fe20000000000 */
[----:B------:R-:W-:Y:S01]  /*a7e0*/  FADD R10, R27, R66 ;  /* 0x000000421b0a7221 */ /* 0x000fe20000000000 */
[----:B------:R-:W-:Y:S01]  /*a7f0*/  FADD R131, R63, R82 ;  /* 0x000000523f837221 */ /* 0x000fe20000000000 */
[----:B------:R-:W-:Y:S01]  /*a800*/  FADD R63, R43, R86 ;  /* 0x000000562b3f7221 */ /* 0x000fe20000000000 */
[----:B------:R4:W5:Y:S01]  /*a810*/  MUFU.EX2 R130, R61 ;  /* 0x0000003d00827308 */ /* 0x0009620000000800 */
[----:B------:R-:W-:Y:S01]  /*a820*/  @!P6 FMUL R15, R15, 0.5 ;  /* 0x3f0000000f0fe820 */ /* 0x000fe20000400000 */
[----:B-1----:R-:W-:Y:S01]  /*a830*/  FADD R60, R38, R71 ;  /* 0x00000047263c7221 */ /* 0x002fe20000000000 */
[----:B------:R-:W-:Y:S01]  /*a840*/  FADD R133, R10, R63 ;  /* 0x0000003f0a857221 */ /* 0x000fe20000000000 */
[----:B------:R-:W-:Y:S01]  /*a850*/  FADD R83, R55, R128 ;  /* 0x0000008037537221 */ /* 0x000fe20000000000 */
[----:B------:R-:W-:Y:S01]  /*a860*/  @!P4 FMUL R62, R62, 0.5 ;  /* 0x3f0000003e3ec820 */ /* 0x000fe20000400000 */
[----:B--2---:R-:W-:Y:S01]  /*a870*/  @!P2 FMUL R79, R79, R79 ;  /* 0x0000004f4f4fa220 */ /* 0x004fe20000400000 */
[----:B------:R-:W-:Y:S01]  /*a880*/  FADD R63, R42, R75 ;  /* 0x0000004b2a3f7221 */ /* 0x000fe20000000000 */
[----:B------:R-:W1:Y:S01]  /*a890*/  MUFU.EX2 R10, R15 ;  /* 0x0000000f000a7308 */ /* 0x000e620000000800 */
[----:B---3--:R-:W-:Y:S01]  /*a8a0*/  @!P3 FMUL R11, R11, R11 ;  /* 0x0000000b0b0bb220 */ /* 0x008fe20000400000 */
[----:B------:R-:W-:Y:S01]  /*a8b0*/  FADD R134, R60, R83 ;  /* 0x000000533c867221 */ /* 0x000fe20000000000 */
[----:B----4-:R-:W-:Y:S01]  /*a8c0*/  FADD R61, R31, R74 ;  /* 0x0000004a1f3d7221 */ /* 0x010fe20000000000 */
[----:B------:R-:W-:Y:S01]  /*a8d0*/  FADD R60, R34, R67 ;  /* 0x00000043223c7221 */ /* 0x000fe20000000000 */
[----:B------:R-:W-:Y:S01]  /*a8e0*/  FADD R80, R76, R11 ;  /* 0x0000000b4c507221 */ /* 0x000fe20000000000 */
[----:B------:R-:W-:Y:S01]  /*a8f0*/  FADD R83, R72, R79 ;  /* 0x0000004f48537221 */ /* 0x000fe20000000000 */
[----:B------:R-:W-:Y:S01]  /*a900*/  FADD R50, R50, R51 ;  /* 0x0000003332327221 */ /* 0x000fe20000000000 */
[----:B------:R-:W2:Y:S01]  /*a910*/  MUFU.EX2 R15, R62 ;  /* 0x0000003e000f7308 */ /* 0x000ea20000000800 */
[----:B-----5:R-:W-:Y:S01]  /*a920*/  @!P5 FMUL R130, R130, R130 ;  /* 0x000000828282d220 */ /* 0x020fe20000400000 */
        /* <DEDUP_REMOVED lines=14> */
[----:B------:R-:W-:Y:S01]  /*aa10*/  FADD R132, R132, R133 ;  /* 0x0000008584847221 */ /* 0x000fe20000000000 */
[----:B------:R-:W-:Y:S01]  /*aa20*/  FADD R131, R131, R60 ;  /* 0x0000003c83837221 */ /* 0x000fe20000000000 */
[----:B--2---:R-:W-:Y:S01]  /*aa30*/  @!P4 FMUL R15, R15, R15 ;  /* 0x0000000f0f0fc220 */ /* 0x004fe20000400000 */
        /* <DEDUP_REMOVED lines=21> */
[----:B------:R-:W-:Y:S01]  /*ab90*/  SHF.L.U32 R10, R9, 0x1f, RZ ;  /* 0x0000001f090a7819 */ /* 0x000fe200000006ff */
[----:B------:R-:W-:Y:S01]  /*aba0*/  FADD R132, R132, R131 ;  /* 0x0000008384847221 */ /* 0x000fe20000000000 */
[----:B------:R-:W-:Y:S01]  /*abb0*/  F2FP.BF16.F32.PACK_AB R25, R40, R25 ;  /* 0x000000192819723e */ /* 0x000fe200000010ff */
[----:B------:R-:W-:Y:S01]  /*abc0*/  FMUL R122, R122, R15 ;  /* 0x0000000f7a7a7220 */ /* 0x000fe20000400000 */
[----:B------:R1:W2:Y:S01]  /*abd0*/  SYNCS.PHASECHK.TRANS64.TRYWAIT P2, [UR7+0x1e000], R10 ;  /* 0x01e0000aff0075a7 */ /* 0x0002a20008040147 */
[----:B------:R-:W-:Y:S01]  /*abe0*/  F2FP.BF16.F32.PACK_AB R31, R42, R31 ;  /* 0x0000001f2a1f723e */ /* 0x000fe200000010ff */
[----:B------:R-:W-:Y:S01]  /*abf0*/  FFMA R4, R15, R4, R132 ;  /* 0x000000040f047223 */ /* 0x000fe20000000084 */
[----:B------:R-:W-:Y:S01]  /*ac00*/  F2FP.BF16.F32.PACK_AB R60, R37, R18 ;  /* 0x00000012253c723e */ /* 0x000fe200000010ff */
[----:B------:R-:W-:Y:S01]  /*ac10*/  FMUL R123, R123, R15 ;  /* 0x0000000f7b7b7220 */ /* 0x000fe20000400000 */
[----:B------:R-:W-:Y:S01]  /*ac20*/  F2FP.BF16.F32.PACK_AB R80, R22, R49 ;  /* 0x000000311650723e */ /* 0x000fe200000010ff */
[-C--:B------:R-:W-:Y:S01]  /*ac30*/  FMUL R126, R126, R15.reuse ;  /* 0x0000000f7e7e7220 */ /* 0x080fe20000400000 */
        /* <DEDUP_REMOVED lines=37> */
[----:B-12---:R-:W-:Y:S06]  /*ae90*/  @!P0 BRA `(.L_x_39) ;  /* 0x0000000000048947 */ /* 0x006fec0003800000 */
[----:B------:R-:W-:Y:S01]  /*aea0*/  BPT.TRAP 0x1 ;  /* 0x000000040000795c */ /* 0x000fe20000300000 */
.L_x_39:
[----:B------:R-:W-:Y:S05]  /*aeb0*/  @P2 BRA `(.L_x_40) ;  /* 0x0000000000082947 */ /* 0x000fea0003800000 */
[----:B------:R-:W1:Y:S02]  /*aec0*/  SYNCS.PHASECHK.TRANS64.TRYWAIT P2, [UR7+0x1e000], R10 ;  /* 0x01e0000aff0075a7 */ /* 0x000e640008040147 */
[----:B-1----:R-:W-:Y:S05]  /*aed0*/  @!P2 BRA `(.L_x_41) ;  /* 0x000000440064a947 */ /* 0x002fea0003800000 */
.L_x_40:
        /* <DEDUP_REMOVED lines=203> */
.L_x_42:
[----:B------:R-:W-:-:S04]  /*bb90*/  ULEA UR7, UR25, UR38, 0x3 ;  /* 0x0000002619077291 */ /* 0x000fc8000f8e183f */
[----:B------:R-:W-:-:S04]  /*bba0*/  UIADD3 UR7, UR7, 0x1e028, URZ ;  /* 0x0001e02807077890 */ /* 0x000fc8000fffe03f */
[----:B------:R-:W-:-:S09]  /*bbb0*/  UPRMT UR7, URZ, 0x654, UR7 ;  /* 0x000006543f077896 */ /* 0x000fd20008000007 */
[----:B------:R-:W-:Y:S01]  /*bbc0*/  SYNCS.ARRIVE.TRANS64.RED.A1T0 RZ, [UR7], RZ ;  /* 0x000000ffffff79a7 */ /* 0x000fe20008100407 */
[----:B------:R-:W-:Y:S05]  /*bbd0*/  @P1 BRA `(.L_x_43) ;  /* 0x0000000000041947 */ /* 0x000fea0003800000 */
[----:B------:R-:W-:Y:S01]  /*bbe0*/  BPT.TRAP 0x1 ;  /* 0x000000040000795c */ /* 0x000fe20000300000 */
.L_x_43:
[----:B------:R-:W-:-:S04]  /*bbf0*/  UIADD3 UR25, UR25, 0x1, URZ ;  /* 0x0000000119197890 */ /* 0x000fc8000fffe03f */
[----:B------:R-:W-:-:S04]  /*bc00*/  UISETP.NE.AND UP0, UPT, UR25, 0x5, UPT ;  /* 0x000000051900788c */ /* 0x000fc8000bf05270 */
[----:B------:R-:W-:Y:S01]  /*bc10*/  USEL UR25, UR25, URZ, UP0 ;  /* 0x0000003f19197287 */ /* 0x000fe20008000000 */
[----:B------:R-:W-:Y:S11]  /*bc20*/  @!P0 BRA `(.L_x_44) ;  /* 0x0000000000048947 */ /* 0x000ff60003800000 */
[----:B------:R-:W-:Y:S01]  /*bc30*/  BPT.TRAP 0x1 ;  /* 0x000000040000795c */ /* 0x000fe20000300000 */
.L_x_44:
[----:B------:R-:W-:-:S04]  /*bc40*/  ULEA UR7, UR25, UR38, 0x3 ;  /* 0x0000002619077291 */ /* 0x000fc8000f8e183f */
[----:B------:R-:W-:-:S04]  /*bc50*/  UIADD3 UR7, UR7, 0x1e028, URZ ;  /* 0x0001e02807077890 */ /* 0x000fc8000fffe03f */
[----:B------:R-:W-:-:S09]  /*bc60*/  UPRMT UR7, URZ, 0x654, UR7 ;  /* 0x000006543f077896 */ /* 0x000fd20008000007 */
[----:B------:R-:W-:Y:S01]  /*bc70*/  SYNCS.ARRIVE.TRANS64.RED.A1T0 RZ, [UR7], RZ ;  /* 0x000000ffffff79a7 */ /* 0x000fe20008100407 */
[----:B------:R-:W-:Y:S05]  /*bc80*/  @P1 BRA `(.L_x_45) ;  /* 0x0000000000041947 */ /* 0x000fea0003800000 */
[----:B------:R-:W-:Y:S01]  /*bc90*/  BPT.TRAP 0x1 ;  /* 0x000000040000795c */ /* 0x000fe20000300000 */
.L_x_45:
[----:B------:R-:W-:Y:S01]  /*bca0*/  UIADD3 UR6, UR6, 0x1, URZ ;  /* 0x0000000106067890 */ /* 0x000fe2000fffe03f */
[C---:B------:R-:W-:Y:S01]  /*bcb0*/  ISETP.GT.AND P2, PT, R8.reuse, 0x1, PT ;  /* 0x000000010800780c */ /* 0x040fe20003f44270 */
[----:B------:R-:W-:Y:S01]  /*bcc0*/  UIADD3 UR25, UR25, 0x1, URZ ;  /* 0x0000000119197890 */ /* 0x000fe2000fffe03f */
[----:B------:R-:W-:Y:S01]  /*bcd0*/  VIADD R8, R8, 0xffffffff ;  /* 0xffffffff08087836 */ /* 0x000fe20000000000 */
[----:B------:R-:W-:Y:S01]  /*bce0*/  UISETP.NE.AND UP1, UPT, UR6, 0x5, UPT ;  /* 0x000000050600788c */ /* 0x000fe2000bf25270 */
[----:B------:R-:W-:Y:S01]  /*bcf0*/  IADD3 R7, R7, 0x80, RZ ;  /* 0x0000008007077810 */ /* 0x000fe20007ffe0ff */
[----:B------:R-:W-:Y:S01]  /*bd00*/  UISETP.NE.AND UP0, UPT, UR25, 0x5, UPT ;  /* 0x000000051900788c */ /* 0x000fe2000bf05270 */
[----:B-1----:R-:W-:Y:S01]  /*bd10*/  IMAD.MOV.U32 R10, RZ, RZ, R5 ;  /* 0x000000ffff0a7224 */ /* 0x002fe200078e0005 */
[----:B------:R-:W-:Y:S01]  /*bd20*/  USEL UR7, URZ, 0x1, UP1 ;  /* 0x000000013f077887 */ /* 0x000fe20008800000 */
[----:B------:R-:W-:Y:S01]  /*bd30*/  MOV R11, R6 ;  /* 0x00000006000b7202 */ /* 0x000fe20000000f00 */
[----:B------:R-:W-:-:S02]  /*bd40*/  USEL UR25, UR25, URZ, UP0 ;  /* 0x0000003f19197287 */ /* 0x000fc40008000000 */
[----:B------:R-:W-:Y:S02]  /*bd50*/  USEL UR27, UR6, URZ, UP1 ;  /* 0x0000003f061b7287 */ /* 0x000fe40008800000 */
[----:B------:R-:W-:Y:S01]  /*bd60*/  LOP3.LUT R9, R9, UR7, RZ, 0x3c, !PT ;  /* 0x0000000709097c12 */ /* 0x000fe2000f8e3cff */
[----:B------:R-:W-:Y:S09]  /*bd70*/  @P2 BRA `(.L_x_46) ;  /* 0xffffffc000a02947 */ /* 0x000ff2000383ffff */
.L_x_35:
[----:B------:R-:W1:Y:S01]  /*bd80*/  SHFL.BFLY PT, R0, R3, 0x1, 0x1f ;  /* 0x0c201f0003007f89 */ /* 0x000e6200000e0000 */
[----:B------:R-:W-:Y:S01]  /*bd90*/  BSSY B0, `(.L_x_47) ;  /* 0x0000024000007945 */ /* 0x000fe20003800000 */
[----:B------:R-:W-:Y:S01]  /*bda0*/  MOV R8, 0x3f800000 ;  /* 0x3f80000000087802 */ /* 0x000fe20000000f00 */
[----:B------:R-:W-:Y:S01]  /*bdb0*/  IMAD.MOV.U32 R11, RZ, RZ, 0x7f800000 ;  /* 0x7f800000ff0b7424 */ /* 0x000fe200078e00ff */
[----:B------:R-:W2:Y:S01]  /*bdc0*/  SHFL.BFLY PT, R7, R4, 0x1, 0x1f ;  /* 0x0c201f0004077f89 */ /* 0x000ea200000e0000 */
[----:B------:R-:W-:Y:S01]  /*bdd0*/  MOV R2, 0x3f800000 ;  /* 0x3f80000000027802 */ /* 0x000fe20000000f00 */
[----:B-1----:R-:W-:Y:S01]  /*bde0*/  FADD R0, R0, R3 ;  /* 0x0000000300007221 */ /* 0x002fe20000000000 */
[----:B--2---:R-:W-:-:S04]  /*bdf0*/  FADD R16, R7, R4 ;  /* 0x0000000407107221 */ /* 0x004fc80000000000 */
[----:B------:R-:W1:Y:S04]  /*be00*/  SHFL.BFLY PT, R9, R0, 0x2, 0x1f ;  /* 0x0c401f0000097f89 */ /* 0x000e6800000e0000 */
[----:B------:R-:W2:Y:S01]  /*be10*/  SHFL.BFLY PT, R17, R16, 0x2, 0x1f ;  /* 0x0c401f0010117f89 */ /* 0x000ea200000e0000 */
[C---:B-1----:R-:W-:Y:S01]  /*be20*/  FSETP.NE.AND P0, PT, R0.reuse, -R9, PT ;  /* 0x800000090000720b */ /* 0x042fe20003f05000 */
[----:B------:R-:W-:Y:S01]  /*be30*/  FADD R4, R0, R9 ;  /* 0x0000000900047221 */ /* 0x000fe20000000000 */
[----:B------:R-:W-:Y:S02]  /*be40*/  IMAD.MOV.U32 R9, RZ, RZ, 0x7f800000 ;  /* 0x7f800000ff097424 */ /* 0x000fe400078e00ff */
[----:B--2---:R-:W-:-:S09]  /*be50*/  FADD R7, R16, R17 ;  /* 0x0000001110077221 */ /* 0x004fd20000000000 */
[----:B------:R-:W-:Y:S05]  /*be60*/  @!P0 BRA `(.L_x_48) ;  /* 0x0000000000588947 */ /* 0x000fea0003800000 */
[----:B------:R-:W-:Y:S01]  /*be70*/  IADD3 R0, R4, 0x1800000, RZ ;  /* 0x0180000004007810 */ /* 0x000fe20007ffe0ff */
[----:B------:R-:W-:Y:S03]  /*be80*/  BSSY B1, `(.L_x_49) ;  /* 0x000000d000017945 */ /* 0x000fe60003800000 */
[----:B------:R-:W-:-:S04]  /*be90*/  LOP3.LUT R0, R0, 0x7f800000, RZ, 0xc0, !PT ;  /* 0x7f80000000007812 */ /* 0x000fc800078ec0ff */
[----:B------:R-:W-:-:S13]  /*bea0*/  ISETP.GT.U32.AND P0, PT, R0, 0x1ffffff, PT ;  /* 0x01ffffff0000780c */ /* 0x000fda0003f04070 */
[----:B------:R-:W-:Y:S05]  /*beb0*/  @P0 BRA `(.L_x_50) ;  /* 0x0000000000140947 */ /* 0x000fea0003800000 */
[----:B------:R-:W-:Y:S02]  /*bec0*/  MOV R2, R4 ;  /* 0x0000000400027202 */ /* 0x000fe40000000f00 */
[----:B------:R-:W-:-:S07]  /*bed0*/  MOV R15, 0xbef0 ;  /* 0x0000bef0000f7802 */ /* 0x000fce0000000f00 */
[----:B------:R-:W-:Y:S05]  /*bee0*/  CALL.REL.NOINC `($__internal_0_$__cuda_sm20_rcp_rn_f32_slowpath) ;  /* 0x0000003800087944 */ /* 0x000fea0003c00000 */
[----:B------:R-:W-:Y:S01]  /*bef0*/  IMAD.MOV.U32 R2, RZ, RZ, R0 ;  /* 0x000000ffff027224 */ /* 0x000fe200078e0000 */
[----:B------:R-:W-:Y:S06]  /*bf00*/  BRA `(.L_x_51) ;  /* 0x0000000000107947 */ /* 0x000fec0003800000 */
.L_x_50:
[----:B------:R-:W1:Y:S02]  /*bf10*/  MUFU.RCP R3, R4 ;  /* 0x0000000400037308 */ /* 0x000e640000001000 */
[----:B-1----:R-:W-:-:S04]  /*bf20*/  FFMA R0, R4, R3, -1 ;  /* 0xbf80000004007423 */ /* 0x002fc80000000003 */
[----:B------:R-:W-:-:S04]  /*bf30*/  FADD.FTZ R0, -R0, -RZ ;  /* 0x800000ff00007221 */ /* 0x000fc80000010100 */
[----:B------:R-:W-:-:S07]  /*bf40*/  FFMA R2, R3, R0, R3 ;  /* 0x0000000003027223 */ /* 0x000fce0000000003 */
.L_x_51:
[----:B------:R-:W-:Y:S05]  /*bf50*/  BSYNC B1 ;  /* 0x0000000000017941 */ /* 0x000fea0003800000 */
.L_x_49:
[----:B------:R-:W-:Y:S01]  /*bf60*/  FSETP.GEU.AND P0, PT, |R4|, 1.175494350822287508e-38, PT ;  /* 0x008000000400780b */ /* 0x000fe20003f0e200 */
[----:B------:R-:W-:-:S12]  /*bf70*/  ULDC UR4, c[0x0][0x600] ;  /* 0x0001800000047ab9 */ /* 0x000fd80000000800 */
[----:B------:R-:W-:-:S04]  /*bf80*/  @!P0 FMUL R4, R4, 16777216 ;  /* 0x4b80000004048820 */ /* 0x000fc80000400000 */
[----:B------:R-:W1:Y:S02]  /*bf90*/  MUFU.LG2 R0, R4 ;  /* 0x0000000400007308 */ /* 0x000e640000000c00 */
[----:B-1----:R-:W-:-:S04]  /*bfa0*/  @!P0 FADD R0, R0, -24 ;  /* 0xc1c0000000008421 */ /* 0x002fc80000000000 */
[----:B------:R-:W-:-:S04]  /*bfb0*/  FMUL R0, R0, 0.69314718246459960938 ;  /* 0x3f31721800007820 */ /* 0x000fc80000400000 */
[----:B------:R-:W-:-:S07]  /*bfc0*/  FFMA R11, R5, UR4, R0 ;  /* 0x00000004050b7c23 */ /* 0x000fce0008000000 */
.L_x_48:
[----:B------:R-:W-:Y:S05]  /*bfd0*/  BSYNC B0 ;  /* 0x0000000000007941 */ /* 0x000fea0003800000 */
.L_x_47:
[----:B------:R-:W-:Y:S01]  /*bfe0*/  FSETP.NE.AND P0, PT, R16, -R17, PT ;  /* 0x800000111000720b */ /* 0x000fe20003f05000 */
[----:B------:R-:W-:Y:S01]  /*bff0*/  ULDC UR4, c[0x0][0x608] ;  /* 0x0001820000047ab9 */ /* 0x000fe20000000800 */
[----:B------:R-:W-:Y:S01]  /*c000*/  BSSY B0, `(.L_x_52) ;  /* 0x000002d000007945 */ /* 0x000fe20003800000 */
[----:B------:R-:W-:-:S04]  /*c010*/  FMUL R2, R2, UR4 ;  /* 0x0000000402027c20 */ /* 0x000fc80008400000 */
        /* <DEDUP_REMOVED lines=20> */
[----:B------:R-:W-:Y:S06]  /*c160*/  @!P0 BRA `(.L_x_53) ;  /* 0x0000000000588947 */ /* 0x000fec0003800000 */
        /* <DEDUP_REMOVED lines=10> */
.L_x_55:
[----:B------:R-:W1:Y:S02]  /*c210*/  MUFU.RCP R8, R7 ;  /* 0x0000000700087308 */ /* 0x000e640000001000 */
[----:B-1----:R-:W-:-:S04]  /*c220*/  FFMA R0, R7, R8, -1 ;  /* 0xbf80000007007423 */ /* 0x002fc80000000008 */
[----:B------:R-:W-:-:S04]  /*c230*/  FADD.FTZ R3, -R0, -RZ ;  /* 0x800000ff00037221 */ /* 0x000fc80000010100 */
[----:B------:R-:W-:-:S07]  /*c240*/  FFMA R8, R8, R3, R8 ;  /* 0x0000000308087223 */ /* 0x000fce0000000008 */
.L_x_56:
[----:B------:R-:W-:Y:S05]  /*c250*/  BSYNC B1 ;  /* 0x0000000000017941 */ /* 0x000fea0003800000 */
.L_x_54:
[----:B------:R-:W-:Y:S01]  /*c260*/  FSETP.GEU.AND P0, PT, |R7|, 1.175494350822287508e-38, PT ;  /* 0x008000000700780b */ /* 0x000fe20003f0e200 */
[----:B------:R-:W-:-:S12]  /*c270*/  ULDC UR4, c[0x0][0x600] ;  /* 0x0001800000047ab9 */ /* 0x000fd80000000800 */
[----:B------:R-:W-:-:S04]  /*c280*/  @!P0 FMUL R7, R7, 16777216 ;  /* 0x4b80000007078820 */ /* 0x000fc80000400000 */
[----:B------:R-:W1:Y:S02]  /*c290*/  MUFU.LG2 R0, R7 ;  /* 0x0000000700007308 */ /* 0x000e640000000c00 */
[----:B-1----:R-:W-:-:S04]  /*c2a0*/  @!P0 FADD R0, R0, -24 ;  /* 0xc1c0000000008421 */ /* 0x002fc80000000000 */
[----:B------:R-:W-:-:S04]  /*c2b0*/  FMUL R9, R0, 0.69314718246459960938 ;  /* 0x3f31721800097820 */ /* 0x000fc80000400000 */
[----:B------:R-:W-:-:S07]  /*c2c0*/  FFMA R9, R6, UR4, R9 ;  /* 0x0000000406097c23 */ /* 0x000fce0008000009 */
.L_x_53:
[----:B------:R-:W-:Y:S05]  /*c2d0*/  BSYNC B0 ;  /* 0x0000000000007941 */ /* 0x000fea0003800000 */
.L_x_52:
[----:B------:R-:W-:Y:S01]  /*c2e0*/  UISETP.NE.AND UP0, UPT, UR37, 0x1, UPT ;  /* 0x000000012500788c */ /* 0x000fe2000bf05270 */
[----:B------:R-:W1:Y:S03]  /*c2f0*/  S2R R2, SR_TID.X ;  /* 0x0000000000027919 */ /* 0x000e660000002100 */
[----:B------:R-:W-:-:S06]  /*c300*/  USEL UR4, URZ, 0x1, UP0 ;  /* 0x000000013f047887 */ /* 0x000fcc0008000000 */
[----:B------:R-:W-:Y:S01]  /*c310*/  MOV R0, UR4 ;  /* 0x0000000400007c02 */ /* 0x000fe20008000f00 */
[----:B------:R-:W-:Y:S02]  /*c320*/  ULDC UR4, c[0x0][0x608] ;  /* 0x0001820000047ab9 */ /* 0x000fe40000000800 */
[----:B------:R-:W-:Y:S01]  /*c330*/  FMUL R8, R8, UR4 ;  /* 0x0000000408087c20 */ /* 0x000fe20008400000 */
[----:B------:R-:W-:-:S03]  /*c340*/  SHF.L.U32 R0, R0, 0x1f, RZ ;  /* 0x0000001f00007819 */ /* 0x000fc600000006ff */
[-C--:B------:R-:W-:Y:S01]  /*c350*/  FMUL R122, R122, R8.reuse ;  /* 0x000000087a7a7220 */ /* 0x080fe20000400000 */
[----:B------:R-:W2:Y:S01]  /*c360*/  SYNCS.PHASECHK.TRANS64.TRYWAIT P0, [UR28+0x8], R0 ;  /* 0x00000800ff0075a7 */ /* 0x000ea2000800015c */
[-C--:B------:R-:W-:Y:S01]  /*c370*/  FMUL R44, R123, R8.reuse ;  /* 0x000000087b2c7220 */ /* 0x080fe20000400000 */
[-C--:B------:R-:W-:Y:S01]  /*c380*/  FMUL R126, R126, R8.reuse ;  /* 0x000000087e7e7220 */ /* 0x080fe20000400000 */
[-C--:B------:R-:W-:Y:S01]  /*c390*/  FMUL R46, R127, R8.reuse ;  /* 0x000000087f2e7220 */ /* 0x080fe20000400000 */
[-C--:B------:R-:W-:Y:S01]  /*c3a0*/  FMUL R114, R114, R8.reuse ;  /* 0x0000000872727220 */ /* 0x080fe20000400000 */
[-C--:B------:R-:W-:Y:S01]  /*c3b0*/  FMUL R48, R115, R8.reuse ;  /* 0x0000000873307220 */ /* 0x080fe20000400000 */
[-C--:B------:R-:W-:Y:S01]  /*c3c0*/  FMUL R118, R118, R8.reuse ;  /* 0x0000000876767220 */ /* 0x080fe20000400000 */
[----:B------:R-:W-:Y:S01]  /*c3d0*/  FMUL R50, R119, R8 ;  /* 0x0000000877327220 */ /* 0x000fe20000400000 */
[C---:B-1----:R-:W-:Y:S02]  /*c3e0*/  LOP3.LUT P1, R18, R2.reuse, 0x3, RZ, 0xc0, !PT ;  /* 0x0000000302127812 */ /* 0x042fe4000782c0ff */
[----:B------:R-:W-:Y:S01]  /*c3f0*/  LOP3.LUT R16, R2, 0x7f, RZ, 0xc0, !PT ;  /* 0x0000007f02107812 */ /* 0x000fe200078ec0ff */
[----:B--2---:R-:W-:Y:S10]  /*c400*/  @!P0 BRA `(.L_x_57) ;  /* 0x0000003000308947 */ /* 0x004ff40003800000 */
.L_x_113:
[----:B------:R-:W-:Y:S01]  /*c410*/  ULDC.64 UR10, c[0x0][0x208] ;  /* 0x00008200000a7ab9 */ /* 0x000fe20000000a00 */
[----:B------:R-:W-:Y:S01]  /*c420*/  BSSY B0, `(.L_x_58) ;  /* 0x0000019000007945 */ /* 0x000fe20003800000 */
[----:B------:R-:W-:-:S03]  /*c430*/  SHF.R.U32.HI R17, RZ, 0x5, R16 ;  /* 0x00000005ff117819 */ /* 0x000fc60000011610 */
[----:B------:R-:W-:Y:S05]  /*c440*/  @P1 BRA `(.L_x_59) ;  /* 0x0000000000581947 */ /* 0x000fea0003800000 */
[----:B------:R-:W2:Y:S01]  /*c450*/  S2UR UR4, SR_CTAID.Y ;  /* 0x00000000000479c3 */ /* 0x000ea20000002600 */
[----:B-1----:R-:W-:Y:S01]  /*c460*/  SHF.R.U32.HI R0, RZ, 0x2, R2 ;  /* 0x00000002ff007819 */ /* 0x002fe20000011602 */
[----:B------:R-:W-:Y:S01]  /*c470*/  USHF.L.U32 UR8, UR36, 0x6, URZ ;  /* 0x0000000624087899 */ /* 0x000fe2000800063f */
[----:B------:R-:W-:Y:S01]  /*c480*/  SHF.L.U32 R3, R17, 0x4, RZ ;  /* 0x0000000411037819 */ /* 0x000fe200000006ff */
[----:B------:R-:W-:Y:S01]  /*c490*/  ULDC.64 UR6, c[0x0][0x688] ;  /* 0x0001a20000067ab9 */ /* 0x000fe20000000a00 */
[----:B------:R-:W-:-:S03]  /*c4a0*/  LOP3.LUT R0, R0, 0x7, RZ, 0xc0, !PT ;  /* 0x0000000700007812 */ /* 0x000fc600078ec0ff */
[----:B------:R-:W1:Y:S01]  /*c4b0*/  S2UR UR5, SR_CTAID.Z ;  /* 0x00000000000579c3 */ /* 0x000e620000002700 */
[----:B------:R-:W-:-:S05]  /*c4c0*/  LOP3.LUT R0, R3, 0xfffffff0, R0, 0xe2, !PT ;  /* 0xfffffff003007812 */ /* 0x000fca00078ee200 */
[----:B------:R-:W-:-:S05]  /*c4d0*/  VIADD R3, R0, UR8 ;  /* 0x0000000800037c36 */ /* 0x000fca0008000000 */
[----:B------:R-:W-:Y:S01]  /*c4e0*/  IADD3 R2, R3, 0x8, RZ ;  /* 0x0000000803027810 */ /* 0x000fe20007ffe0ff */
[----:B--2---:R-:W-:-:S04]  /*c4f0*/  UIMAD UR4, UR4, UR6, UR8 ;  /* 0x00000006040472a4 */ /* 0x004fc8000f8e0208 */
[----:B-1----:R-:W-:-:S03]  /*c500*/  UIMAD UR4, UR5, UR7, UR4 ;  /* 0x00000007050472a4 */ /* 0x002fc6000f8e0204 */
[----:B------:R-:W-:Y:S02]  /*c510*/  ULDC UR5, c[0x0][0x288] ;  /* 0x0000a20000057ab9 */ /* 0x000fe40000000800 */
[----:B------:R-:W-:Y:S02]  /*c520*/  ISETP.GE.U32.AND P0, PT, R3, UR5, PT ;  /* 0x0000000503007c0c */ /* 0x000fe4000bf06070 */
[----:B------:R-:W-:Y:S02]  /*c530*/  IADD3 R0, P2, R0, UR4, RZ ;  /* 0x0000000400007c10 */ /* 0x000fe4000ff5e0ff */
[----:B------:R-:W-:Y:S01]  /*c540*/  ISETP.GE.U32.AND P1, PT, R2, UR5, PT ;  /* 0x0000000502007c0c */ /* 0x000fe2000bf26070 */
[----:B------:R-:W-:Y:S01]  /*c550*/  ULDC.64 UR4, c[0x0][0x680] ;  /* 0x0001a00000047ab9 */ /* 0x000fe20000000a00 */
[----:B------:R-:W-:Y:S02]  /*c560*/  IADD3.X R3, RZ, RZ, RZ, P2, !PT ;  /* 0x000000ffff037210 */ /* 0x000fe400017fe4ff */
[----:B------:R-:W-:-:S04]  /*c570*/  LEA R2, P2, R0, UR4, 0x2 ;  /* 0x0000000400027c11 */ /* 0x000fc8000f8410ff */
[----:B------:R-:W-:-:S05]  /*c580*/  LEA.HI.X R3, R0, UR5, R3, 0x2, P2 ;  /* 0x0000000500037c11 */ /* 0x000fca00090f1403 */
[----:B------:R2:W-:Y:S04]  /*c590*/  @!P0 STG.E desc[UR10][R2.64], R11 ;  /* 0x0000000b02008986 */ /* 0x0005e8000c10190a */
[----:B------:R2:W-:Y:S02]  /*c5a0*/  @!P1 STG.E desc[UR10][R2.64+0x20], R9 ;  /* 0x0000200902009986 */ /* 0x0005e4000c10190a */
.L_x_59:
[----:B------:R-:W-:Y:S05]  /*c5b0*/  BSYNC B0 ;  /* 0x0000000000007941 */ /* 0x000fea0003800000 */
.L_x_58:
[----:B------:R-:W-:Y:S01]  /*c5c0*/  ULDC.64 UR4, c[0x0][0x730] ;  /* 0x0001cc0000047ab9 */ /* 0x000fe20000000a00 */
[-C--:B------:R-:W-:Y:S01]  /*c5d0*/  FMUL R106, R106, R8.reuse ;  /* 0x000000086a6a7220 */ /* 0x080fe20000400000 */
[----:B------:R-:W-:Y:S01]  /*c5e0*/  ISETP.NE.U32.AND P0, PT, RZ, UR4, PT ;  /* 0x00000004ff007c0c */ /* 0x000fe2000bf05070 */
[-C--:B------:R-:W-:Y:S01]  /*c5f0*/  FMUL R52, R107, R8.reuse ;  /* 0x000000086b347220 */ /* 0x080fe20000400000 */
[-C--:B------:R-:W-:Y:S01]  /*c600*/  FMUL R110, R110, R8.reuse ;  /* 0x000000086e6e7220 */ /* 0x080fe20000400000 */
[-C--:B------:R-:W-:Y:S01]  /*c610*/  FMUL R54, R111, R8.reuse ;  /* 0x000000086f367220 */ /* 0x080fe20000400000 */
[----:B------:R-:W-:Y:S01]  /*c620*/  ISETP.NE.AND.EX P0, PT, RZ, UR5, PT, P0 ;  /* 0x00000005ff007c0c */ /* 0x000fe2000bf05300 */
[-C--:B------:R-:W-:Y:S01]  /*c630*/  FMUL R98, R98, R8.reuse ;  /* 0x0000000862627220 */ /* 0x080fe20000400000 */
[-C--:B------:R-:W-:Y:S01]  /*c640*/  FMUL R56, R99, R8.reuse ;  /* 0x0000000863387220 */ /* 0x080fe20000400000 */
[-C--:B------:R-:W-:Y:S01]  /*c650*/  FMUL R102, R102, R8.reuse ;  /* 0x0000000866667220 */ /* 0x080fe20000400000 */
[-C--:B------:R-:W-:Y:S01]  /*c660*/  FMUL R58, R103, R8.reuse ;  /* 0x00000008673a7220 */ /* 0x080fe20000400000 */
[-C--:B------:R-:W-:Y:S01]  /*c670*/  FMUL R90, R90, R8.reuse ;  /* 0x000000085a5a7220 */ /* 0x080fe20000400000 */
[-C--:B------:R-:W-:Y:S01]  /*c680*/  FMUL R60, R91, R8.reuse ;  /* 0x000000085b3c7220 */ /* 0x080fe20000400000 */
[-C--:B------:R-:W-:Y:S01]  /*c690*/  FMUL R94, R94, R8.reuse ;  /* 0x000000085e5e7220 */ /* 0x080fe20000400000 */
[----:B------:R-:W-:-:S05]  /*c6a0*/  FMUL R62, R95, R8 ;  /* 0x000000085f3e7220 */ /* 0x000fca0000400000 */
[----:B------:R-:W-:Y:S05]  /*c6b0*/  @P0 BRA `(.L_x_60) ;  /* 0x0000000000200947 */ /* 0x000fea0003800000 */
[----:B------:R-:W-:Y:S02]  /*c6c0*/  ULDC.64 UR4, c[0x0][0x728] ;  /* 0x0001ca0000047ab9 */ /* 0x000fe40000000a00 */
[----:B------:R-:W-:-:S04]  /*c6d0*/  ISETP.NE.U32.AND P0, PT, RZ, UR4, PT ;  /* 0x00000004ff007c0c */ /* 0x000fc8000bf05070 */
[----:B------:R-:W-:-:S13]  /*c6e0*/  ISETP.NE.AND.EX P0, PT, RZ, UR5, PT, P0 ;  /* 0x00000005ff007c0c */ /* 0x000fda000bf05300 */
[----:B------:R-:W-:Y:S05]  /*c6f0*/  @!P0 BRA `(.L_x_61) ;  /* 0x00000000000c8947 */ /* 0x000fea0003800000 */
[----:B-12---:R-:W1:Y:S02]  /*c700*/  LDC.64 R2, c[0x0][0x728] ;  /* 0x0001ca00ff027b82 */ /* 0x006e640000000a00 */
[----:B-1----:R4:W5:Y:S01]  /*c710*/  LDG.E R2, desc[UR10][R2.64] ;  /* 0x0000000a02027981 */ /* 0x002962000c1e1900 */
[----:B------:R-:W-:Y:S05]  /*c720*/  BRA `(.L_x_60) ;  /* 0x0000000000047947 */ /* 0x000fea0003800000 */
.L_x_61:
[----:B--2---:R-:W3:Y:S02]  /*c730*/  LDC R2, c[0x0][0x720] ;  /* 0x0001c800ff027b82 */ /* 0x004ee40000000800 */
.L_x_60:
[----:B-1----:R-:W-:Y:S01]  /*c740*/  MOV R0, RZ ;  /* 0x000000ff00007202 */ /* 0x002fe20000000f00 */
[----:B---3-5:R-:W-:-:S03]  /*c750*/  IMAD.MOV.U32 R43, RZ, RZ, R2 ;  /* 0x000000ffff2b7224 */ /* 0x028fc600078e0002 */
[----:B------:R-:W-:-:S13]  /*c760*/  LOP3.LUT P0, RZ, R0, 0x9f, RZ, 0xc0, !PT ;  /* 0x0000009f00ff7812 */ /* 0x000fda000780c0ff */
[----:B------:R-:W-:Y:S05]  /*c770*/  @!P0 BRA `(.L_x_62) ;  /* 0x0000000000408947 */ /* 0x000fea0003800000 */
[----:B------:R-:W-:Y:S01]  /*c780*/  MOV R0, 0x0 ;  /* 0x0000000000007802 */ /* 0x000fe20000000f00 */
[----:B------:R-:W-:Y:S01]  /*c790*/  ULDC.64 UR4, c[0x4][0x70] ;  /* 0x01001c0000047ab9 */ /* 0x000fe20000000a00 */
[----:B------:R-:W-:Y:S01]  /*c7a0*/  ULDC.64 UR6, c[0x4][0x8] ;  /* 0x0100020000067ab9 */ /* 0x000fe20000000a00 */
[----:B------:R-:W-:Y:S01]  /*c7b0*/  MOV R4, UR4 ;  /* 0x0000000400047c02 */ /* 0x000fe20008000f00 */
[----:B--2-4-:R1:W2:Y:S01]  /*c7c0*/  LDC.64 R2, c[0x4][R0] ;  /* 0x0100000000027b82 */ /* 0x0142a20000000a00 */
[----:B------:R-:W-:Y:S01]  /*c7d0*/  MOV R5, UR5 ;  /* 0x0000000500057c02 */ /* 0x000fe20008000f00 */
[----:B------:R-:W-:Y:S01]  /*c7e0*/  ULDC.64 UR4, c[0x4][0x78] ;  /* 0x01001e0000047ab9 */ /* 0x000fe20000000a00 */
[----:B------:R-:W-:Y:S01]  /*c7f0*/  MOV R10, UR6 ;  /* 0x00000006000a7c02 */ /* 0x000fe20008000f00 */
[----:B------:R-:W-:Y:S01]  /*c800*/  IMAD.U32 R6, RZ, RZ, UR4 ;  /* 0x00000004ff067e24 */ /* 0x000fe2000f8e00ff */
[----:B------:R-:W-:Y:S01]  /*c810*/  MOV R7, UR5 ;  /* 0x0000000500077c02 */ /* 0x000fe20008000f00 */
[----:B------:R-:W-:Y:S01]  /*c820*/  IMAD.U32 R11, RZ, RZ, UR7 ;  /* 0x00000007ff0b7e24 */ /* 0x000fe2000f8e00ff */
[----:B------:R-:W-:Y:S01]  /*c830*/  MOV R8, 0x70 ;  /* 0x0000007000087802 */ /* 0x000fe20000000f00 */
[----:B------:R-:W-:Y:S01]  /*c840*/  IMAD.MOV.U32 R13, RZ, RZ, RZ ;  /* 0x000000ffff0d7224 */ /* 0x000fe200078e00ff */
[----:B-1----:R-:W-:-:S07]  /*c850*/  MOV R12, 0x1 ;  /* 0x00000001000c7802 */ /* 0x002fce0000000f00 */
[----:B------:R-:W-:-:S07]  /*c860*/  LEPC R20, `(.L_x_62) ;  /* 0x000000001014794e */ /* 0x000fce0000000000 */
[----:B--2---:R-:W-:Y:S05]  /*c870*/  CALL.ABS.NOINC R2 ;  /* 0x0000000002007343 */ /* 0x004fea0003c00000 */
.L_x_62:
[----:B------:R-:W-:Y:S02]  /*c880*/  MOV R19, UR38 ;  /* 0x0000002600137c02 */ /* 0x000fe40008000f00 */
[----:B------:R-:W-:-:S05]  /*c890*/  MOV R0, UR37 ;  /* 0x0000002500007c02 */ /* 0x000fca0008000f00 */
[----:B------:R-:W-:-:S04]  /*c8a0*/  IMAD R19, R0, 0x1100, R19 ;  /* 0x0000110000137824 */ /* 0x000fc800078e0213 */
[----:B------:R-:W-:-:S05]  /*c8b0*/  VIADD R22, R19, 0xffffef00 ;  /* 0xffffef0013167836 */ /* 0x000fca0000000000 */
        /* <DEDUP_REMOVED lines=9> */
[----:B------:R-:W-:Y:S01]  /*c950*/  IMAD.U32 R6, RZ, RZ, UR6 ;  /* 0x00000006ff067e24 */ /* 0x000fe2000f8e00ff */
[----:B------:R-:W-:Y:S01]  /*c960*/  MOV R7, UR7 ;  /* 0x0000000700077c02 */ /* 0x000fe20008000f00 */
[----:B------:R-:W-:Y:S01]  /*c970*/  IMAD.U32 R11, RZ, RZ, UR5 ;  /* 0x00000005ff0b7e24 */ /* 0x000fe2000f8e00ff */
[----:B------:R-:W-:Y:S01]  /*c980*/  MOV R10, UR4 ;  /* 0x00000004000a7c02 */ /* 0x000fe20008000f00 */
[----:B------:R-:W-:Y:S01]  /*c990*/  IMAD.MOV.U32 R13, RZ, RZ, RZ ;  /* 0x000000ffff0d7224 */ /* 0x000fe200078e00ff */
[----:B------:R-:W-:-:S02]  /*c9a0*/  MOV R8, 0x70 ;  /* 0x0000007000087802 */ /* 0x000fc40000000f00 */
[----:B-1----:R-:W-:-:S07]  /*c9b0*/  MOV R12, 0x1 ;  /* 0x00000001000c7802 */ /* 0x002fce0000000f00 */
[----:B------:R-:W-:-:S07]  /*c9c0*/  LEPC R20, `(.L_x_63) ;  /* 0x000000001014794e */ /* 0x000fce0000000000 */
[----:B--2---:R-:W-:Y:S05]  /*c9d0*/  CALL.ABS.NOINC R2 ;  /* 0x0000000002007343 */ /* 0x004fea0003c00000 */
.L_x_63:
[----:B------:R-:W1:Y:S01]  /*c9e0*/  S2R R5, SR_TID.X ;  /* 0x0000000000057919 */ /* 0x000e620000002100 */
[----:B------:R-:W-:Y:S01]  /*c9f0*/  ULDC.64 UR4, c[0x0][0x730] ;  /* 0x0001cc0000047ab9 */ /* 0x000fe20000000a00 */
[----:B------:R-:W-:Y:S02]  /*ca00*/  IADD3 R16, R16, 0x1f, RZ ;  /* 0x0000001f10107810 */ /* 0x000fe40007ffe0ff */
[----:B------:R-:W-:Y:S02]  /*ca10*/  ISETP.NE.U32.AND P0, PT, RZ, UR4, PT ;  /* 0x00000004ff007c0c */ /* 0x000fe4000bf05070 */
[----:B------:R-:W-:Y:S02]  /*ca20*/  LEA R17, R17, R18, 0x4 ;  /* 0x0000001211117211 */ /* 0x000fe400078e20ff */
[----:B------:R-:W-:-:S13]  /*ca30*/  ISETP.NE.AND.EX P0, PT, RZ, UR5, PT, P0 ;  /* 0x00000005ff007c0c */ /* 0x000fda000bf05300 */
[----:B------:R-:W3:Y:S01]  /*ca40*/  @P0 LDC R43, c[0x0][0x720] ;  /* 0x0001c800ff2b0b82 */ /* 0x000ee20000000800 */
[----:B------:R-:W-:Y:S02]  /*ca50*/  ISETP.GT.U32.AND P0, PT, R16, 0x3e, PT ;  /* 0x0000003e1000780c */ /* 0x000fe40003f04070 */
[----:B-1----:R-:W-:Y:S02]  /*ca60*/  SHF.L.U32 R0, R5, 0x4, RZ ;  /* 0x0000000405007819 */ /* 0x002fe400000006ff */
[----:B--2---:R-:W-:Y:S02]  /*ca70*/  SHF.R.U32.HI R2, RZ, 0x1, R5 ;  /* 0x00000001ff027819 */ /* 0x004fe40000011605 */
[C---:B----4-:R-:W-:Y:S02]  /*ca80*/  LOP3.LUT R3, R0.reuse, 0x40, RZ, 0xc0, !PT ;  /* 0x0000004000037812 */ /* 0x050fe400078ec0ff */
[----:B------:R-:W-:Y:S02]  /*ca90*/  LOP3.LUT R0, R0, 0x80, RZ, 0xc0, !PT ;  /* 0x0000008000007812 */ /* 0x000fe400078ec0ff */
[----:B------:R-:W-:Y:S01]  /*caa0*/  LOP3.LUT R4, R3, 0x8, R2, 0xf8, !PT ;  /* 0x0000000803047812 */ /* 0x000fe200078ef802 */
[----:B------:R-:W-:Y:S01]  /*cab0*/  IMAD.SHL.U32 R3, R5, 0x2, RZ ;  /* 0x0000000205037824 */ /* 0x000fe200078e00ff */
[----:B------:R-:W-:Y:S01]  /*cac0*/  LEA R2, R17, R0, 0x4 ;  /* 0x0000000011027211 */ /* 0x000fe200078e20ff */
[----:B---3--:R-:W-:-:S03]  /*cad0*/  FMUL R0, R120, R43 ;  /* 0x0000002b78007220 */ /* 0x008fc60000400000 */
[----:B------:R-:W-:Y:S01]  /*cae0*/  LOP3.LUT R3, R4, 0x8, R3, 0x78, !PT ;  /* 0x0000000804037812 */ /* 0x000fe200078e7803 */
[-C--:B------:R-:W-:Y:S01]  /*caf0*/  FMUL R5, R44, R43.reuse ;  /* 0x0000002b2c057220 */ /* 0x080fe20000400000 */
[-C--:B------:R-:W-:Y:S01]  /*cb00*/  FMUL R4, R124, R43.reuse ;  /* 0x0000002b7c047220 */ /* 0x080fe20000400000 */
[-C--:B------:R-:W-:Y:S01]  /*cb10*/  FMUL R7, R26, R43.reuse ;  /* 0x0000002b1a077220 */ /* 0x080fe20000400000 */
[-C--:B------:R-:W-:Y:S01]  /*cb20*/  FMUL R6, R126, R43.reuse ;  /* 0x0000002b7e067220 */ /* 0x080fe20000400000 */
[----:B------:R-:W-:Y:S02]  /*cb30*/  IMAD.IADD R8, R2, 0x1, R3 ;  /* 0x0000000102087824 */ /* 0x000fe400078e0203 */
        /* <DEDUP_REMOVED lines=38> */
[----:B------:R-:W-:Y:S01]  /*cda0*/  F2FP.BF16.F32.PACK_AB R47, R9, R6 ;  /* 0x00000006092f723e */ /* 0x000fe200000010ff */
[----:B------:R-:W-:Y:S06]  /*cdb0*/  @P0 BRA `(.L_x_64) ;  /* 0x0000000000040947 */ /* 0x000fec0003800000 */
[----:B------:R-:W-:-:S04]  /*cdc0*/  DEPBAR.LE SB0, 0x1 ;  /* 0x000080400000791a */ /* 0x000fc80000000000 */
.L_x_64:
[----:B------:R-:W-:Y:S05]  /*cdd0*/  WARPSYNC.ALL ;  /* 0x0000000000007948 */ /* 0x000fea0003800000 */
[----:B------:R-:W-:Y:S01]  /*cde0*/  BAR.SYNC.DEFER_BLOCKING 0x1, 0x80 ;  /* 0x0042000000007b1d */ /* 0x000fe20000010000 */
[C---:B------:R-:W-:Y:S02]  /*cdf0*/  LEA R22, R8.reuse, R22, 0x1 ;  /* 0x0000001608167211 */ /* 0x040fe400078e08ff */
[----:B------:R-:W-:Y:S02]  /*ce00*/  LEA R8, R8, R19, 0x1 ;  /* 0x0000001308087211 */ /* 0x000fe400078e08ff */
[----:B------:R-:W-:Y:S01]  /*ce10*/  F2FP.BF16.F32.PACK_AB R4, R10, R11 ;  /* 0x0000000b0a04723e */ /* 0x000fe200000010ff */
[----:B------:R-:W-:Y:S01]  /*ce20*/  BSSY B0, `(.L_x_65) ;  /* 0x0000019000007945 */ /* 0x000fe20003800000 */
[----:B------:R-:W-:-:S02]  /*ce30*/  F2FP.BF16.F32.PACK_AB R5, R12, R13 ;  /* 0x0000000d0c05723e */ /* 0x000fc400000010ff */
[----:B------:R-:W-:Y:S02]  /*ce40*/  F2FP.BF16.F32.PACK_AB R6, R14, R15 ;  /* 0x0000000f0e06723e */ /* 0x000fe400000010ff */
[----:B------:R-:W-:Y:S01]  /*ce50*/  F2FP.BF16.F32.PACK_AB R7, R16, R17 ;  /* 0x000000111007723e */ /* 0x000fe200000010ff */
[----:B------:R1:W-:Y:S01]  /*ce60*/  STSM.16.M88.4 [R8+-0x1100], R44 ;  /* 0xffef002c08007844 */ /* 0x0003e20000000200 */
[----:B------:R-:W-:Y:S01]  /*ce70*/  @!PT LDS RZ, [RZ] ;  /* 0x00000000fffff984 */ /* 0x000fe20000000800 */
[----:B------:R-:W-:Y:S01]  /*ce80*/  @!PT LDS RZ, [RZ] ;  /* 0x00000000fffff984 */ /* 0x000fe20000000800 */
[----:B------:R-:W-:Y:S01]  /*ce90*/  @!PT LDS RZ, [RZ] ;  /* 0x00000000fffff984 */ /* 0x000fe20000000800 */
[----:B------:R-:W-:Y:S01]  /*cea0*/  @!PT LDS RZ, [RZ] ;  /* 0x00000000fffff984 */ /* 0x000fe20000000800 */
[----:B------:R2:W-:Y:S06]  /*ceb0*/  MEMBAR.ALL.CTA ;  /* 0x0000000000007992 */ /* 0x0005ec0000008000 */
[----:B--2---:R-:W2:Y:S02]  /*cec0*/  FENCE.VIEW.ASYNC.S ;  /* 0x00000000000073c6 */ /* 0x004ea40000000000 */
[----:B--2---:R-:W-:Y:S06]  /*ced0*/  BAR.SYNC.DEFER_BLOCKING 0x1, 0x80 ;  /* 0x0042000000007b1d */ /* 0x004fec0000010000 */
[----:B------:R-:W-:Y:S05]  /*cee0*/  @P0 BRA `(.L_x_66) ;  /* 0x0000000000300947 */ /* 0x000fea0003800000 */
[----:B------:R-:W-:Y:S01]  /*cef0*/  S2UR UR12, SR_CTAID.Z ;  /* 0x00000000000c79c3 */ /* 0x000fe20000002700 */
[----:B------:R-:W-:Y:S01]  /*cf00*/  R2UR UR8, R19 ;  /* 0x00000000130872ca */ /* 0x000fe200000e0000 */
[----:B------:R-:W-:Y:S01]  /*cf10*/  ULDC.64 UR4, c[0x0][0x198] ;  /* 0x0000660000047ab9 */ /* 0x000fe20000000a00 */
[----:B------:R-:W-:Y:S02]  /*cf20*/  USHF.L.U32 UR10, UR36, 0x6, URZ ;  /* 0x00000006240a7899 */ /* 0x000fe4000800063f */
[----:B------:R-:W-:Y:S01]  /*cf30*/  UIADD3 UR4, UP0, UR4, 0x670, URZ ;  /* 0x0000067004047890 */ /* 0x000fe2000ff1e03f */
[----:B------:R-:W-:Y:S02]  /*cf40*/  UMOV UR9, URZ ;  /* 0x0000003f00097c82 */ /* 0x000fe40008000000 */
[----:B------:R-:W2:Y:S01]  /*cf50*/  S2UR UR11, SR_CTAID.Y ;  /* 0x00000000000b79c3 */ /* 0x000ea20000002600 */
[----:B------:R-:W-:-:S05]  /*cf60*/  UIADD3.X UR5, URZ, UR5, URZ, UP0, !UPT ;  /* 0x000000053f057290 */ /* 0x000fca00087fe43f */
[----:B------:R-:W-:-:S09]  /*cf70*/  UIADD3 UR8, UR8, -0x1100, URZ ;  /* 0xffffef0008087890 */ /* 0x000fd2000fffe03f */
[----:B--2---:R2:W-:Y:S01]  /*cf80*/  UTMASTG.4D [UR8], [UR4] ;  /* 0x00000008040073b5 */ /* 0x0045e20008018000 */
[----:B------:R0:W-:Y:S01]  /*cf90*/  UTMACMDFLUSH ;  /* 0x00000000000079b7 */ /* 0x0001e20000000000 */
[----:B--2---:R-:W-:-:S04]  /*cfa0*/  DEPBAR.LE SB0, 0x1 ;  /* 0x000080400000791a */ /* 0x004fc80000000000 */
.L_x_66:
[----:B------:R-:W-:Y:S05]  /*cfb0*/  BSYNC B0 ;  /* 0x0000000000007941 */ /* 0x000fea0003800000 */
.L_x_65:
[----:B------:R-:W-:Y:S01]  /*cfc0*/  BAR.SYNC.DEFER_BLOCKING 0x1, 0x80 ;  /* 0x0042000000007b1d */ /* 0x000fe20000010000 */
[----:B-1----:R-:W-:Y:S02]  /*cfd0*/  F2FP.BF16.F32.PACK_AB R8, R18, R21 ;  /* 0x000000151208723e */ /* 0x002fe400000010ff */
[----:B------:R-:W-:Y:S02]  /*cfe0*/  F2FP.BF16.F32.PACK_AB R9, R20, R23 ;  /* 0x000000171409723e */ /* 0x000fe400000010ff */
[----:B------:R-:W-:Y:S01]  /*cff0*/  F2FP.BF16.F32.PACK_AB R10, R24, R25 ;  /* 0x00000019180a723e */ /* 0x000fe200000010ff */
[----:B------:R-:W-:Y:S01]  /*d000*/  BSSY B0, `(.L_x_67) ;  /* 0x0000017000007945 */ /* 0x000fe20003800000 */
[----:B------:R-:W-:Y:S01]  /*d010*/  F2FP.BF16.F32.PACK_AB R11, R26, R27 ;  /* 0x0000001b1a0b723e */ /* 0x000fe200000010ff */
[----:B------:R1:W-:Y:S01]  /*d020*/  STSM.16.M88.4 [R22+0x800], R4 ;  /* 0x0008000416007844 */ /* 0x0003e20000000200 */
        /* <DEDUP_REMOVED lines=13> */
[----:B------:R-:W-:Y:S02]  /*d100*/  UMOV UR9, 0x10 ;  /* 0x0000001000097882 */ /* 0x000fe40000000000 */
[----:B------:R-:W2:Y:S01]  /*d110*/  S2UR UR11, SR_CTAID.Y ;  /* 0x00000000000b79c3 */ /* 0x000ea20000002600 */
[----:B------:R-:W-:-:S05]  /*d120*/  UIADD3.X UR5, URZ, UR5, URZ, UP0, !UPT ;  /* 0x000000053f057290 */ /* 0x000fca00087fe43f */
[----:B------:R-:W-:-:S09]  /*d130*/  UIADD3 UR8, UR8, -0x900, URZ ;  /* 0xfffff70008087890 */ /* 0x000fd2000fffe03f */
[----:B--2---:R2:W-:Y:S01]  /*d140*/  UTMASTG.4D [UR8], [UR4] ;  /* 0x00000008040073b5 */ /* 0x0045e20008018000 */
[----:B------:R0:W-:Y:S01]  /*d150*/  UTMACMDFLUSH ;  /* 0x00000000000079b7 */ /* 0x0001e20000000000 */
[----:B--2---:R-:W-:-:S04]  /*d160*/  DEPBAR.LE SB0, 0x1 ;  /* 0x000080400000791a */ /* 0x004fc80000000000 */
.L_x_68:
[----:B------:R-:W-:Y:S05]  /*d170*/  BSYNC B0 ;  /* 0x0000000000007941 */ /* 0x000fea0003800000 */
.L_x_67:
[----:B------:R-:W-:Y:S01]  /*d180*/  BAR.SYNC.DEFER_BLOCKING 0x1, 0x80 ;  /* 0x0042000000007b1d */ /* 0x000fe20000010000 */
[----:B------:R-:W-:Y:S02]  /*d190*/  F2FP.BF16.F32.PACK_AB R28, R28, R29 ;  /* 0x0000001d1c1c723e */ /* 0x000fe400000010ff */
[----:B------:R-:W-:Y:S02]  /*d1a0*/  F2FP.BF16.F32.PACK_AB R29, R30, R31 ;  /* 0x0000001f1e1d723e */ /* 0x000fe400000010ff */
[----:B------:R-:W-:Y:S01]  /*d1b0*/  F2FP.BF16.F32.PACK_AB R30, R32, R33 ;  /* 0x00000021201e723e */ /* 0x000fe200000010ff */
[----:B------:R-:W-:Y:S01]  /*d1c0*/  BSSY B0, `(.L_x_69) ;  /* 0x0000017000007945 */ /* 0x000fe20003800000 */
[----:B------:R-:W-:Y:S01]  /*d1d0*/  F2FP.BF16.F32.PACK_AB R31, R34, R35 ;  /* 0x00000023221f723e */ /* 0x000fe200000010ff */
[----:B------:R2:W-:Y:S01]  /*d1e0*/  STSM.16.M88.4 [R22], R8 ;  /* 0x0000000816007844 */ /* 0x0005e20000000200 */
[----:B------:R-:W-:Y:S01]  /*d1f0*/  @!PT LDS RZ, [RZ] ;  /* 0x00000000fffff984 */ /* 0x000fe20000000800 */
[----:B------:R-:W-:Y:S01]  /*d200*/  @!PT LDS RZ, [RZ] ;  /* 0x00000000fffff984 */ /* 0x000fe20000000800 */
[----:B------:R-:W-:Y:S01]  /*d210*/  @!PT LDS RZ, [RZ] ;  /* 0x00000000fffff984 */ /* 0x000fe20000000800 */
[----:B------:R-:W-:Y:S01]  /*d220*/  @!PT LDS RZ, [RZ] ;  /* 0x00000000fffff984 */ /* 0x000fe20000000800 */
[----:B------:R3:W-:Y:S06]  /*d230*/  MEMBAR.ALL.CTA ;  /* 0x0000000000007992 */ /* 0x0007ec0000008000 */
[----:B---3--:R-:W3:Y:S02]  /*d240*/  FENCE.VIEW.ASYNC.S ;  /* 0x00000000000073c6 */ /* 0x008ee40000000000 */
[----:B---3--:R-:W-:Y:S06]  /*d250*/  BAR.SYNC.DEFER_BLOCKING 0x1, 0x80 ;  /* 0x0042000000007b1d */ /* 0x008fec0000010000 */
[----:B------:R-:W-:Y:S05]  /*d260*/  @P0 BRA `(.L_x_70) ;  /* 0x0000000000300947 */ /* 0x000fea0003800000 */
[----:B------:R-:W-:Y:S01]  /*d270*/  S2UR UR12, SR_CTAID.Z ;  /* 0x00000000000c79c3 */ /* 0x000fe20000002700 */
[----:B------:R-:W-:Y:S01]  /*d280*/  R2UR UR8, R19 ;  /* 0x00000000130872ca */ /* 0x000fe200000e0000 */
[----:B------:R-:W-:Y:S01]  /*d290*/  ULDC.64 UR4, c[0x0][0x198] ;  /* 0x0000660000047ab9 */ /* 0x000fe20000000a00 */
[----:B------:R-:W-:Y:S02]  /*d2a0*/  USHF.L.U32 UR10, UR36, 0x6, URZ ;  /* 0x00000006240a7899 */ /* 0x000fe4000800063f */
[----:B------:R-:W-:Y:S01]  /*d2b0*/  UIADD3 UR4, UP0, UR4, 0x670, URZ ;  /* 0x0000067004047890 */ /* 0x000fe2000ff1e03f */
[----:B------:R-:W-:Y:S02]  /*d2c0*/  UMOV UR9, 0x20 ;  /* 0x0000002000097882 */ /* 0x000fe40000000000 */
[----:B------:R-:W3:Y:S01]  /*d2d0*/  S2UR UR11, SR_CTAID.Y ;  /* 0x00000000000b79c3 */ /* 0x000ee20000002600 */
[----:B------:R-:W-:-:S05]  /*d2e0*/  UIADD3.X UR5, URZ, UR5, URZ, UP0, !UPT ;  /* 0x000000053f057290 */ /* 0x000fca00087fe43f */
[----:B------:R-:W-:-:S09]  /*d2f0*/  UIADD3 UR8, UR8, -0x1100, URZ ;  /* 0xffffef0008087890 */ /* 0x000fd2000fffe03f */
[----:B---3--:R3:W-:Y:S01]  /*d300*/  UTMASTG.4D [UR8], [UR4] ;  /* 0x00000008040073b5 */ /* 0x0087e20008018000 */
[----:B------:R0:W-:Y:S01]  /*d310*/  UTMACMDFLUSH ;  /* 0x00000000000079b7 */ /* 0x0001e20000000000 */
[----:B---3--:R-:W-:-:S04]  /*d320*/  DEPBAR.LE SB0, 0x1 ;  /* 0x000080400000791a */ /* 0x008fc80000000000 */
.L_x_70:
[----:B------:R-:W-:Y:S05]  /*d330*/  BSYNC B0 ;  /* 0x0000000000007941 */ /* 0x000fea0003800000 */
.L_x_69:
[----:B------:R-:W-:Y:S01]  /*d340*/  BAR.SYNC.DEFER_BLOCKING 0x1, 0x80 ;  /* 0x0042000000007b1d */ /* 0x000fe20000010000 */
[----:B------:R-:W-:Y:S02]  /*d350*/  F2FP.BF16.F32.PACK_AB R36, R36, R37 ;  /* 0x000000252424723e */ /* 0x000fe400000010ff */
        /* <DEDUP_REMOVED lines=10> */
[----:B----4-:R-:W4:Y:S02]  /*d400*/  FENCE.VIEW.ASYNC.S ;  /* 0x00000000000073c6 */ /* 0x010f240000000000 */
[----:B----4-:R-:W-:Y:S06]  /*d410*/  BAR.SYNC.DEFER_BLOCKING 0x1, 0x80 ;  /* 0x0042000000007b1d */ /* 0x010fec0000010000 */
[----:B------:R-:W-:Y:S05]  /*d420*/  @P0 BRA `(.L_x_72) ;  /* 0x0000000000300947 */ /* 0x000fea0003800000 */
[----:B------:R-:W-:Y:S01]  /*d430*/  S2UR UR12, SR_CTAID.Z ;  /* 0x00000000000c79c3 */ /* 0x000fe20000002700 */
[----:B------:R-:W-:Y:S01]  /*d440*/  R2UR UR8, R19 ;  /* 0x00000000130872ca */ /* 0x000fe200000e0000 */
[----:B------:R-:W-:Y:S01]  /*d450*/  ULDC.64 UR4, c[0x0][0x198] ;  /* 0x0000660000047ab9 */ /* 0x000fe20000000a00 */
[----:B------:R-:W-:Y:S02]  /*d460*/  USHF.L.U32 UR10, UR36, 0x6, URZ ;  /* 0x00000006240a7899 */ /* 0x000fe4000800063f */
[----:B------:R-:W-:Y:S01]  /*d470*/  UIADD3 UR4, UP0, UR4, 0x670, URZ ;  /* 0x0000067004047890 */ /* 0x000fe2000ff1e03f */
[----:B------:R-:W-:Y:S02]  /*d480*/  UMOV UR9, 0x30 ;  /* 0x0000003000097882 */ /* 0x000fe40000000000 */
[----:B------:R-:W4:Y:S01]  /*d490*/  S2UR UR11, SR_CTAID.Y ;  /* 0x00000000000b79c3 */ /* 0x000f220000002600 */
[----:B------:R-:W-:-:S05]  /*d4a0*/  UIADD3.X UR5, URZ, UR5, URZ, UP0, !UPT ;  /* 0x000000053f057290 */ /* 0x000fca00087fe43f */
[----:B------:R-:W-:-:S09]  /*d4b0*/  UIADD3 UR8, UR8, -0x900, URZ ;  /* 0xfffff70008087890 */ /* 0x000fd2000fffe03f */
[----:B----4-:R4:W-:Y:S01]  /*d4c0*/  UTMASTG.4D [UR8], [UR4] ;  /* 0x00000008040073b5 */ /* 0x0109e20008018000 */
[----:B------:R0:W-:Y:S01]  /*d4d0*/  UTMACMDFLUSH ;  /* 0x00000000000079b7 */ /* 0x0001e20000000000 */
[----:B----4-:R-:W-:-:S04]  /*d4e0*/  DEPBAR.LE SB0, 0x1 ;  /* 0x000080400000791a */ /* 0x010fc80000000000 */
.L_x_72:
[----:B------:R-:W-:Y:S05]  /*d4f0*/  BSYNC B0 ;  /* 0x0000000000007941 */ /* 0x000fea0003800000 */
.L_x_71:
[----:B------:R-:W-:Y:S06]  /*d500*/  BAR.SYNC.DEFER_BLOCKING 0x1, 0x80 ;  /* 0x0042000000007b1d */ /* 0x000fec0000010000 */
[----:B------:R-:W-:Y:S01]  /*d510*/  BSSY B0, `(.L_x_73) ;  /* 0x0000015000007945 */ /* 0x000fe20003800000 */
[----:B------:R4:W-:Y:S01]  /*d520*/  STSM.16.M88.4 [R22], R36 ;  /* 0x0000002416007844 */ /* 0x0009e20000000200 */
[----:B------:R-:W-:Y:S01]  /*d530*/  @!PT LDS RZ, [RZ] ;  /* 0x00000000fffff984 */ /* 0x000fe20000000800 */
[----:B------:R-:W-:Y:S01]  /*d540*/  @!PT LDS RZ, [RZ] ;  /* 0x00000000fffff984 */ /* 0x000fe20000000800 */
[----:B------:R-:W-:Y:S01]  /*d550*/  @!PT LDS RZ, [RZ] ;  /* 0x00000000fffff984 */ /* 0x000fe20000000800 */
[----:B------:R-:W-:Y:S01]  /*d560*/  @!PT LDS RZ, [RZ] ;  /* 0x00000000fffff984 */ /* 0x000fe20000000800 */
[----:B------:R5:W-:Y:S06]  /*d570*/  MEMBAR.ALL.CTA ;  /* 0x0000000000007992 */ /* 0x000bec0000008000 */
[----:B-----5:R-:W5:Y:S02]  /*d580*/  FENCE.VIEW.ASYNC.S ;  /* 0x00000000000073c6 */ /* 0x020f640000000000 */
[----:B-----5:R-:W-:Y:S06]  /*d590*/  BAR.SYNC.DEFER_BLOCKING 0x1, 0x80 ;  /* 0x0042000000007b1d */ /* 0x020fec0000010000 */
[----:B------:R-:W-:Y:S05]  /*d5a0*/  @P0 BRA `(.L_x_74) ;  /* 0x00000000002c0947 */ /* 0x000fea0003800000 */
[----:B------:R-:W-:Y:S01]  /*d5b0*/  S2UR UR12, SR_CTAID.Z ;  /* 0x00000000000c79c3 */ /* 0x000fe20000002700 */
[----:B------:R-:W-:Y:S01]  /*d5c0*/  R2UR UR8, R19 ;  /* 0x00000000130872ca */ /* 0x000fe200000e0000 */
[----:B------:R-:W-:Y:S01]  /*d5d0*/  ULDC.64 UR4, c[0x0][0x198] ;  /* 0x0000660000047ab9 */ /* 0x000fe20000000a00 */
[----:B------:R-:W-:Y:S02]  /*d5e0*/  USHF.L.U32 UR10, UR36, 0x6, URZ ;  /* 0x00000006240a7899 */ /* 0x000fe4000800063f */
[----:B------:R-:W-:Y:S01]  /*d5f0*/  UIADD3 UR4, UP0, UR4, 0x670, URZ ;  /* 0x0000067004047890 */ /* 0x000fe2000ff1e03f */
[----:B------:R-:W-:Y:S02]  /*d600*/  UMOV UR9, 0x40 ;  /* 0x0000004000097882 */ /* 0x000fe40000000000 */
[----:B------:R-:W5:Y:S01]  /*d610*/  S2UR UR11, SR_CTAID.Y ;  /* 0x00000000000b79c3 */ /* 0x000f620000002600 */
[----:B------:R-:W-:-:S05]  /*d620*/  UIADD3.X UR5, URZ, UR5, URZ, UP0, !UPT ;  /* 0x000000053f057290 */ /* 0x000fca00087fe43f */
[----:B------:R-:W-:-:S09]  /*d630*/  UIADD3 UR8, UR8, -0x1100, URZ ;  /* 0xffffef0008087890 */ /* 0x000fd2000fffe03f */
[----:B-----5:R1:W-:Y:S02]  /*d640*/  UTMASTG.4D [UR8], [UR4] ;  /* 0x00000008040073b5 */ /* 0x0203e40008018000 */
[----:B-1----:R0:W-:Y:S02]  /*d650*/  UTMACMDFLUSH ;  /* 0x00000000000079b7 */ /* 0x0021e40000000000 */
.L_x_74:
[----:B------:R-:W-:Y:S05]  /*d660*/  BSYNC B0 ;  /* 0x0000000000007941 */ /* 0x000fea0003800000 */
.L_x_73:
[----:B------:R-:W-:Y:S01]  /*d670*/  UIADD3 UR37, UR37, -0x1, URZ ;  /* 0xffffffff25257890 */ /* 0x000fe2000fffe03f */
[----:B------:R-:W-:-:S04]  /*d680*/  DEPBAR.LE SB0, 0x0 ;  /* 0x000080000000791a */ /* 0x000fc80000000000 */
[----:B------:R-:W-:-:S04]  /*d690*/  USHF.L.U32 UR4, UR37, 0x3, URZ ;  /* 0x0000000325047899 */ /* 0x000fc8000800063f */
[----:B------:R-:W-:-:S04]  /*d6a0*/  ULOP3.LUT UR4, UR4, 0x8, URZ, 0xe2, !UPT ;  /* 0x0000000804047892 */ /* 0x000fc8000f8ee23f */
[----:B------:R-:W-:-:S06]  /*d6b0*/  ULOP3.LUT UR4, UR4, 0x18, URZ, 0x3c, !UPT ;  /* 0x0000001804047892 */ /* 0x000fcc000f8e3c3f */
[----:B------:R-:W-:-:S04]  /*d6c0*/  IMAD.U32 R0, RZ, RZ, UR4 ;  /* 0x00000004ff007e24 */ /* 0x000fc8000f8e00ff */
[----:B------:R-:W-:Y:S01]  /*d6d0*/  SYNCS.ARRIVE.TRANS64.A1T0 RZ, [R0+UR38+0x1e090], RZ ;  /* 0x01e090ff00ff79a7 */ /* 0x000fe20008100026 */
[----:B------:R-:W-:Y:S05]  /*d6e0*/  EXIT ;  /* 0x000000000000794d */ /* 0x000fea0003800000 */
.L_x_6:
[----:B------:R-:W-:-:S08]  /*d6f0*/  UISETP.NE.AND UP0, UPT, UR4, 0x1, UPT ;  /* 0x000000010400788c */ /* 0x000fd0000bf05270 */
[----:B------:R-:W1:-:S00]  /*d700*/  USETMAXREG.DEALLOC.CTAPOOL 0x18 ;  /* 0x00000018000079c8 */ /* 0x000e4000080e0500 */
[----:B------:R-:W-:-:S13]  /*d710*/  PLOP3.LUT P0, PT, PT, PT, UP0, 0x80, 0x0 ;  /* 0x000000000000781c */ /* 0x000fda0003f0f008 */
[----:B------:R-:W-:Y:S05]  /*d720*/  @P0 EXIT ;  /* 0x000000000000094d */ /* 0x000fea0003800000 */
[----:B------:R-:W2:Y:S01]  /*d730*/  S2UR UR11, SR_CTAID.X ;  /* 0x00000000000b79c3 */ /* 0x000ea20000002500 */
[----:B------:R-:W-:Y:S01]  /*d740*/  ULDC UR4, c[0x0][0x28c] ;  /* 0x0000a30000047ab9 */ /* 0x000fe20000000800 */
[----:B------:R-:W-:Y:S01]  /*d750*/  ELECT P3, URZ, PT ;  /* 0x00000000003f782f */ /* 0x000fe20003860000 */
[----:B------:R-:W-:Y:S01]  /*d760*/  BSSY B0, `(.L_x_75) ;  /* 0x000004a000007945 */ /* 0x000fe20003800000 */
[----:B------:R-:W-:Y:S01]  /*d770*/  UIADD3 UR6, UR4, 0x7f, URZ ;  /* 0x0000007f04067890 */ /* 0x000fe2000fffe03f */
[----:B-1----:R-:W-:Y:S02]  /*d780*/  CS2R R2, SRZ ;  /* 0x0000000000027805 */ /* 0x002fe4000001ff00 */
[----:B------:R-:W-:Y:S01]  /*d790*/  MOV R7, RZ ;  /* 0x000000ff00077202 */ /* 0x000fe20000000f00 */
[----:B------:R-:W-:Y:S01]  /*d7a0*/  USHF.R.S32.HI UR7, URZ, 0x1f, UR6 ;  /* 0x0000001f3f077899 */ /* 0x000fe20008011406 */
[----:B------:R-:W1:Y:S03]  /*d7b0*/  S2UR UR52, SR_CTAID.Y ;  /* 0x00000000003479c3 */ /* 0x000e660000002600 */
[----:B------:R-:W-:-:S04]  /*d7c0*/  ULEA.HI UR7, UR7, UR6, URZ, 0x7 ;  /* 0x0000000607077291 */ /* 0x000fc8000f8f383f */
[----:B------:R-:W-:Y:S01]  /*d7d0*/  USHF.R.S32.HI UR7, URZ, 0x7, UR7 ;  /* 0x000000073f077899 */ /* 0x000fe20008011407 */
[----:B------:R-:W3:Y:S01]  /*d7e0*/  S2UR UR53, SR_CTAID.Z ;  /* 0x00000000003579c3 */ /* 0x000ee20000002700 */
[----:B--2---:R-:W-:-:S04]  /*d7f0*/  USHF.L.U32 UR11, UR11, 0x7, URZ ;  /* 0x000000070b0b7899 */ /* 0x004fc8000800063f */
[----:B------:R-:W-:-:S04]  /*d800*/  UIADD3 UR4, UR11, 0xff, URZ ;  /* 0x000000ff0b047890 */ /* 0x000fc8000fffe03f */
[----:B------:R-:W-:-:S04]  /*d810*/  USHF.R.U32.HI UR4, URZ, 0x7, UR4 ;  /* 0x000000073f047899 */ /* 0x000fc80008011604 */
[----:B------:R-:W-:-:S04]  /*d820*/  UISETP.LT.AND UP0, UPT, UR4, UR7, UPT ;  /* 0x000000070400728c */ /* 0x000fc8000bf01270 */
[----:B------:R-:W-:Y:S01]  /*d830*/  USEL UR4, UR4, UR7, UP0 ;  /* 0x0000000704047287 */ /* 0x000fe20008000000 */
[----:B-1-3--:R-:W-:Y:S11]  /*d840*/  @!P3 BRA `(.L_x_76) ;  /* 0x0000000000ecb947 */ /* 0x00aff60003800000 */
[----:B------:R-:W1:Y:S01]  /*d850*/  S2R R4, SR_CgaCtaId ;  /* 0x0000000000047919 */ /* 0x000e620000008800 */
[----:B------:R-:W-:Y:S02]  /*d860*/  MOV R3, 0x400 ;  /* 0x0000040000037802 */ /* 0x000fe40000000f00 */
[----:B------:R-:W-:Y:S02]  /*d870*/  MOV R5, 0x1 ;  /* 0x0000000100057802 */ /* 0x000fe40000000f00 */
[----:B-1----:R-:W-:Y:S02]  /*d880*/  LEA R4, R4, R3, 0x18 ;  /* 0x0000000304047211 */ /* 0x002fe400078ec0ff */
[----:B------:R-:W-:-:S04]  /*d890*/  SHF.L.U32 R3, R5, 0x1f, RZ ;  /* 0x0000001f05037819 */ /* 0x000fc800000006ff */
[----:B------:R-:W1:Y:S02]  /*d8a0*/  SYNCS.PHASECHK.TRANS64.TRYWAIT P0, [R4+URZ+0x1e060], R3 ;  /* 0x01e06003040075a7 */ /* 0x000e64000800017f */
[----:B-1----:R-:W-:Y:S05]  /*d8b0*/  @!P0 BRA `(.L_x_77) ;  /* 0x0000001c001c8947 */ /* 0x002fea0003800000 */
.L_x_114:
[----:B------:R-:W-:Y:S01]  /*d8c0*/  ULOP3.LUT UR6, UR5, 0x2, URZ, 0xfc, !UPT ;  /* 0x0000000205067892 */ /* 0x000fe2000f8efc3f */
[----:B-1----:R-:W-:-:S03]  /*d8d0*/  @P2 IMAD.MOV.U32 R3, RZ, RZ, 0x2800 ;  /* 0x00002800ff032424 */ /* 0x002fc600078e00ff */
[----:B------:R-:W-:Y:S01]  /*d8e0*/  UPRMT UR6, UR6, 0x9910, URZ ;  /* 0x0000991006067896 */ /* 0x000fe2000800003f */
[----:B------:R1:W-:Y:S03]  /*d8f0*/  @P2 SYNCS.ARRIVE.TRANS64 RZ, [R4+URZ+0x1e050], R3 ;  /* 0x01e0500304ff29a7 */ /* 0x0003e6000800003f */
[----:B------:R-:W-:-:S06]  /*d900*/  UISETP.NE.AND UP0, UPT, UR6, 0x2, UPT ;  /* 0x000000020600788c */ /* 0x000fcc000bf05270 */
[----:B------:R-:W-:-:S13]  /*d910*/  PLOP3.LUT P0, PT, PT, PT, UP0, 0x80, 0x0 ;  /* 0x000000000000781c */ /* 0x000fda0003f0f008 */
[----:B-1----:R-:W-:Y:S05]  /*d920*/  @P0 BRA `(.L_x_78) ;  /* 0x0000000000040947 */ /* 0x002fea0003800000 */
[----:B------:R-:W-:Y:S01]  /*d930*/  BPT.TRAP 0x1 ;  /* 0x000000040000795c */ /* 0x000fe20000300000 */
.L_x_78:
[----:B------:R-:W-:-:S04]  /*d940*/  LOP3.LUT P0, RZ, R0, 0x1f, RZ, 0xc0, !PT ;  /* 0x0000001f00ff7812 */ /* 0x000fc8000780c0ff */
[----:B------:R-:W-:-:S13]  /*d950*/  PLOP3.LUT P0, PT, P0, P2, PT, 0x2a, 0x0 ;  /* 0x000000000000781c */ /* 0x000fda0000704572 */
[----:B------:R-:W-:Y:S05]  /*d960*/  @P0 BRA `(.L_x_79) ;  /* 0x0000000000040947 */ /* 0x000fea0003800000 */
[----:B------:R-:W-:Y:S01]  /*d970*/  BPT.TRAP 0x1 ;  /* 0x000000040000795c */ /* 0x000fe20000300000 */
.L_x_79:
[----:B------:R-:W-:Y:S01]  /*d980*/  R2UR UR8, R4 ;  /* 0x00000000040872ca */ /* 0x000fe200000e0000 */
[----:B------:R-:W-:Y:S01]  /*d990*/  ULDC.64 UR6, c[0x0][0x198] ;  /* 0x0000660000067ab9 */ /* 0x000fe20000000a00 */
[----:B------:R-:W-:Y:S01]  /*d9a0*/  UMOV UR14, 0x0 ;  /* 0x00000000000e7882 */ /* 0x000fe20000000000 */
[----:B------:R-:W-:Y:S01]  /*d9b0*/  UIADD3 UR6, UP0, UR6, 0xf0, URZ ;  /* 0x000000f006067890 */ /* 0x000fe2000ff1e03f */
[----:B------:R-:W-:Y:S01]  /*d9c0*/  MOV R7, 0x40 ;  /* 0x0000004000077802 */ /* 0x000fe20000000f00 */
[----:B------:R-:W-:Y:S01]  /*d9d0*/  UMOV UR15, 0x10000000 ;  /* 0x10000000000f7882 */ /* 0x000fe20000000000 */
[----:B------:R-:W-:Y:S01]  /*d9e0*/  UMOV UR10, URZ ;  /* 0x0000003f000a7c82 */ /* 0x000fe20008000000 */
[----:B------:R-:W-:Y:S01]  /*d9f0*/  UIADD3.X UR7, URZ, UR7, URZ, UP0, !UPT ;  /* 0x000000073f077290 */ /* 0x000fe200087fe43f */
[----:B------:R-:W-:Y:S01]  /*da00*/  MOV R3, 0x1 ;  /* 0x0000000100037802 */ /* 0x000fe20000000f00 */
[----:B------:R-:W-:Y:S01]  /*da10*/  UMOV UR12, UR52 ;  /* 0x00000034000c7c82 */ /* 0x000fe20008000000 */
[----:B------:R-:W-:Y:S01]  /*da20*/  UMOV UR13, UR53 ;  /* 0x00000035000d7c82 */ /* 0x000fe20008000000 */
[----:B------:R-:W-:Y:S01]  /*da30*/  UMOV UR34, 0x10 ;  /* 0x0000001000227882 */ /* 0x000fe20000000000 */
[----:B------:R-:W-:Y:S01]  /*da40*/  UMOV UR35, UR11 ;  /* 0x0000000b00237c82 */ /* 0x000fe20008000000 */
[----:B------:R-:W-:-:S02]  /*da50*/  UIADD3 UR9, UR8, 0x1e050, URZ ;  /* 0x0001e05008097890 */ /* 0x000fc4000fffe03f */
[----:B------:R-:W-:Y:S02]  /*da60*/  UIADD3 UR32, UR8, 0x800, URZ ;  /* 0x0000080008207890 */ /* 0x000fe4000fffe03f */
[----:B------:R-:W-:Y:S02]  /*da70*/  UIADD3 UR24, UR8, 0x1000, URZ ;  /* 0x0000100008187890 */ /* 0x000fe4000fffe03f */
[----:B------:R-:W-:Y:S02]  /*da80*/  UIADD3 UR16, UR8, 0x1800, URZ ;  /* 0x0000180008107890 */ /* 0x000fe4000fffe03f */
[----:B------:R-:W-:Y:S02]  /*da90*/  UIADD3 UR48, UR8, 0x2000, URZ ;  /* 0x0000200008307890 */ /* 0x000fe4000fffe03f */
[----:B------:R1:W-:Y:S01]  /*daa0*/  UTMALDG.4D [UR8], [UR6], desc[UR14] ;  /* 0x00000e08060075b4 */ /* 0x0003e20008019000 */
[----:B------:R-:W-:Y:S01]  /*dab0*/  UMOV UR36, UR52 ;  /* 0x0000003400247c82 */ /* 0x000fe20008000000 */
[----:B------:R-:W-:Y:S01]  /*dac0*/  UMOV UR37, UR53 ;  /* 0x0000003500257c82 */ /* 0x000fe20008000000 */
[----:B------:R-:W-:Y:S01]  /*dad0*/  UMOV UR33, UR9 ;  /* 0x0000000900217c82 */ /* 0x000fe20008000000 */
[----:B------:R-:W-:Y:S01]  /*dae0*/  UMOV UR26, 0x20 ;  /* 0x00000020001a7882 */ /* 0x000fe20000000000 */
[----:B------:R-:W-:Y:S01]  /*daf0*/  UMOV UR27, UR11 ;  /* 0x0000000b001b7c82 */ /* 0x000fe20008000000 */
[----:B------:R-:W-:Y:S01]  /*db00*/  UMOV UR28, UR52 ;  /* 0x00000034001c7c82 */ /* 0x000fe20008000000 */
[----:B------:R-:W-:Y:S01]  /*db10*/  UMOV UR29, UR53 ;  /* 0x00000035001d7c82 */ /* 0x000fe20008000000 */
[----:B------:R-:W-:Y:S01]  /*db20*/  UMOV UR25, UR9 ;  /* 0x0000000900197c82 */ /* 0x000fe20008000000 */
[----:B------:R-:W-:Y:S01]  /*db30*/  UMOV UR18, 0x30 ;  /* 0x0000003000127882 */ /* 0x000fe20000000000 */
[----:B------:R-:W-:Y:S01]  /*db40*/  UMOV UR19, UR11 ;  /* 0x0000000b00137c82 */ /* 0x000fe20008000000 */
[----:B------:R-:W-:Y:S01]  /*db50*/  UMOV UR20, UR52 ;  /* 0x0000003400147c82 */ /* 0x000fe20008000000 */
[----:B------:R1:W-:Y:S01]  /*db60*/  UTMALDG.4D [UR32], [UR6], desc[UR14] ;  /* 0x00000e20060075b4 */ /* 0x0003e20008019000 */
[----:B------:R-:W-:Y:S01]  /*db70*/  UMOV UR21, UR53 ;  /* 0x0000003500157c82 */ /* 0x000fe20008000000 */
[----:B------:R-:W-:Y:S01]  /*db80*/  UMOV UR17, UR9 ;  /* 0x0000000900117c82 */ /* 0x000fe20008000000 */
[----:B------:R-:W-:Y:S01]  /*db90*/  UMOV UR50, 0x40 ;  /* 0x0000004000327882 */ /* 0x000fe20000000000 */
[----:B------:R-:W-:Y:S01]  /*dba0*/  UMOV UR51, UR11 ;  /* 0x0000000b00337c82 */ /* 0x000fe20008000000 */
[----:B------:R-:W-:Y:S01]  /*dbb0*/  UMOV UR49, UR9 ;  /* 0x0000000900317c82 */ /* 0x000fe20008000000 */
[----:B------:R1:W-:Y:S01]  /*dbc0*/  UTMALDG.4D [UR24], [UR6], desc[UR14] ;  /* 0x00000e18060075b4 */ /* 0x0003e20008019000 */
[----:B------:R1:W-:Y:S01]  /*dbd0*/  UTMALDG.4D [UR16], [UR6], desc[UR14] ;  /* 0x00000e10060075b4 */ /* 0x0003e20008019000 */
[----:B------:R1:W-:Y:S02]  /*dbe0*/  UTMALDG.4D [UR48], [UR6], desc[UR14] ;  /* 0x00000e30060075b4 */ /* 0x0003e40008019000 */
[----:B-1----:R-:W-:Y:S01]  /*dbf0*/  NOP ;  /* 0x0000000000007918 */ /* 0x002fe20000000000 */
.L_x_76:
[----:B------:R-:W-:Y:S05]  /*dc00*/  BSYNC B0 ;  /* 0x0000000000007941 */ /* 0x000fea0003800000 */
.L_x_75:
[----:B------:R-:W-:Y:S01]  /*dc10*/  ISETP.LT.AND P4, PT, RZ, UR4, P3 ;  /* 0x00000004ff007c0c */ /* 0x000fe20009f81270 */
[----:B------:R-:W-:-:S12]  /*dc20*/  BSSY B0, `(.L_x_80) ;  /* 0x000003e000007945 */ /* 0x000fd80003800000 */
[----:B------:R-:W-:Y:S05]  /*dc30*/  @!P4 BRA `(.L_x_81) ;  /* 0x0000000000f0c947 */ /* 0x000fea0003800000 */
[----:B------:R-:W1:Y:S01]  /*dc40*/  S2R R5, SR_CgaCtaId ;  /* 0x0000000000057919 */ /* 0x000e620000008800 */
[----:B------:R-:W-:-:S04]  /*dc50*/  MOV R2, 0x400 ;  /* 0x0000040000027802 */ /* 0x000fc80000000f00 */
[----:B-1----:R-:W-:Y:S01]  /*dc60*/  LEA R5, R5, R2, 0x18 ;  /* 0x0000000205057211 */ /* 0x002fe200078ec0ff */
[----:B------:R-:W-:-:S05]  /*dc70*/  IMAD.MOV.U32 R2, RZ, RZ, 0x1 ;  /* 0x00000001ff027424 */ /* 0x000fca00078e00ff */
[----:B------:R-:W-:-:S04]  /*dc80*/  SHF.L.U32 R2, R2, 0x1f, RZ ;  /* 0x0000001f02027819 */ /* 0x000fc800000006ff */
[----:B------:R-:W1:Y:S02]  /*dc90*/  SYNCS.PHASECHK.TRANS64.TRYWAIT P0, [R5+URZ+0x1e028], R2 ;  /* 0x01e02802050075a7 */ /* 0x000e64000800017f */
[----:B-1----:R-:W-:Y:S05]  /*dca0*/  @!P0 BRA `(.L_x_82) ;  /* 0x0000001800348947 */ /* 0x002fea0003800000 */
.L_x_115:
[----:B------:R-:W-:Y:S01]  /*dcb0*/  ULOP3.LUT UR6, UR5, 0x2, URZ, 0xfc, !UPT ;  /* 0x0000000205067892 */ /* 0x000fe2000f8efc3f */
[----:B-1----:R-:W-:-:S03]  /*dcc0*/  @P2 MOV R2, 0x5000 ;  /* 0x0000500000022802 */ /* 0x002fc60000000f00 */
[----:B------:R-:W-:Y:S01]  /*dcd0*/  UPRMT UR6, UR6, 0x9910, URZ ;  /* 0x0000991006067896 */ /* 0x000fe2000800003f */
[----:B------:R1:W-:Y:S03]  /*dce0*/  @P2 SYNCS.ARRIVE.TRANS64 RZ, [R5+URZ+0x1e000], R2 ;  /* 0x01e0000205ff29a7 */ /* 0x0003e6000800003f */
[----:B------:R-:W-:-:S06]  /*dcf0*/  UISETP.NE.AND UP0, UPT, UR6, 0x2, UPT ;  /* 0x000000020600788c */ /* 0x000fcc000bf05270 */
[----:B------:R-:W-:-:S13]  /*dd00*/  PLOP3.LUT P0, PT, PT, PT, UP0, 0x80, 0x0 ;  /* 0x000000000000781c */ /* 0x000fda0003f0f008 */
[----:B-1----:R-:W-:Y:S05]  /*dd10*/  @P0 BRA `(.L_x_83) ;  /* 0x0000000000040947 */ /* 0x002fea0003800000 */
[----:B------:R-:W-:Y:S01]  /*dd20*/  BPT.TRAP 0x1 ;  /* 0x000000040000795c */ /* 0x000fe20000300000 */
.L_x_83:
[----:B------:R-:W-:-:S04]  /*dd30*/  LOP3.LUT P0, RZ, R0, 0x1f, RZ, 0xc0, !PT ;  /* 0x0000001f00ff7812 */ /* 0x000fc8000780c0ff */
[----:B------:R-:W-:-:S13]  /*dd40*/  PLOP3.LUT P0, PT, P0, P2, PT, 0x2a, 0x0 ;  /* 0x000000000000781c */ /* 0x000fda0000704572 */
[----:B------:R-:W-:Y:S05]  /*dd50*/  @P0 BRA `(.L_x_84) ;  /* 0x0000000000040947 */ /* 0x000fea0003800000 */
[----:B------:R-:W-:Y:S01]  /*dd60*/  BPT.TRAP 0x1 ;  /* 0x000000040000795c */ /* 0x000fe20000300000 */
.L_x_84:
[----:B------:R-:W-:Y:S01]  /*dd70*/  R2UR UR16, R5 ;  /* 0x00000000051072ca */ /* 0x000fe200000e0000 */
[----:B------:R-:W-:Y:S01]  /*dd80*/  ULDC.64 UR6, c[0x0][0x198] ;  /* 0x0000660000067ab9 */ /* 0x000fe20000000a00 */
[----:B------:R-:W-:Y:S01]  /*dd90*/  UMOV UR51, URZ ;  /* 0x0000003f00337c82 */ /* 0x000fe20008000000 */
[----:B------:R-:W-:Y:S01]  /*dda0*/  UIADD3 UR6, UP0, UR6, 0x1f0, URZ ;  /* 0x000001f006067890 */ /* 0x000fe2000ff1e03f */
[----:B------:R-:W-:Y:S01]  /*ddb0*/  MOV R2, 0x1 ;  /* 0x0000000100027802 */ /* 0x000fe20000000f00 */
[----:B------:R-:W-:Y:S01]  /*ddc0*/  UMOV UR8, 0x0 ;  /* 0x0000000000087882 */ /* 0x000fe20000000000 */
[----:B------:R-:W-:Y:S01]  /*ddd0*/  UMOV UR9, 0x10000000 ;  /* 0x1000000000097882 */ /* 0x000fe20000000000 */
[----:B------:R-:W-:Y:S01]  /*dde0*/  UIADD3.X UR7, URZ, UR7, URZ, UP0, !UPT ;  /* 0x000000073f077290 */ /* 0x000fe200087fe43f */
[----:B------:R-:W-:Y:S01]  /*ddf0*/  UMOV UR50, URZ ;  /* 0x0000003f00327c82 */ /* 0x000fe20008000000 */
[----:B------:R-:W-:Y:S01]  /*de00*/  UMOV UR42, 0x10 ;  /* 0x00000010002a7882 */ /* 0x000fe20000000000 */
[----:B------:R-:W-:Y:S01]  /*de10*/  UMOV UR44, UR52 ;  /* 0x00000034002c7c82 */ /* 0x000fe20008000000 */
[----:B------:R-:W-:-:S02]  /*de20*/  UMOV UR45, UR53 ;  /* 0x00000035002d7c82 */ /* 0x000fc40008000000 */
[----:B------:R-:W-:Y:S02]  /*de30*/  UIADD3 UR48, UR16, 0x5000, URZ ;  /* 0x0000500010307890 */ /* 0x000fe4000fffe03f */
[----:B------:R-:W-:Y:S02]  /*de40*/  UIADD3 UR49, UR16, 0x1e000, URZ ;  /* 0x0001e00010317890 */ /* 0x000fe4000fffe03f */
[----:B------:R-:W-:Y:S02]  /*de50*/  UIADD3 UR40, UR16, 0x6000, URZ ;  /* 0x0000600010287890 */ /* 0x000fe4000fffe03f */
[----:B------:R-:W-:Y:S02]  /*de60*/  UIADD3 UR32, UR16, 0x7000, URZ ;  /* 0x0000700010207890 */ /* 0x000fe4000fffe03f */
[----:B------:R-:W-:Y:S02]  /*de70*/  UIADD3 UR24, UR16, 0x8000, URZ ;  /* 0x0000800010187890 */ /* 0x000fe4000fffe03f */
[----:B------:R-:W-:Y:S01]  /*de80*/  UIADD3 UR16, UR16, 0x9000, URZ ;  /* 0x0000900010107890 */ /* 0x000fe2000fffe03f */
[----:B------:R1:W-:Y:S01]  /*de90*/  UTMALDG.4D [UR48], [UR6], desc[UR8] ;  /* 0x00000830060075b4 */ /* 0x0003e20008019000 */
        /* <DEDUP_REMOVED lines=18> */
[----:B------:R1:W-:Y:S01]  /*dfc0*/  UTMALDG.4D [UR32], [UR6], desc[UR8] ;  /* 0x00000820060075b4 */ /* 0x0003e20008019000 */
[----:B------:R1:W-:Y:S01]  /*dfd0*/  UTMALDG.4D [UR24], [UR6], desc[UR8] ;  /* 0x00000818060075b4 */ /* 0x0003e20008019000 */
[----:B------:R1:W-:Y:S02]  /*dfe0*/  UTMALDG.4D [UR16], [UR6], desc[UR8] ;  /* 0x00000810060075b4 */ /* 0x0003e40008019000 */
[----:B-1----:R-:W-:Y:S01]  /*dff0*/  NOP ;  /* 0x0000000000007918 */ /* 0x002fe20000000000 */
.L_x_81:
[----:B------:R-:W-:Y:S05]  /*e000*/  BSYNC B0 ;  /* 0x0000000000007941 */ /* 0x000fea0003800000 */
.L_x_80:
[----:B------:R-:W-:Y:S04]  /*e010*/  BSSY B0, `(.L_x_85) ;  /* 0x0000041000007945 */ /* 0x000fe80003800000 */
[----:B------:R-:W-:Y:S05]  /*e020*/  @!P3 BRA `(.L_x_86) ;  /* 0x0000000000fcb947 */ /* 0x000fea0003800000 */
[----:B------:R-:W1:Y:S01]  /*e030*/  S2R R5, SR_CgaCtaId ;  /* 0x0000000000057919 */ /* 0x000e620000008800 */
[----:B------:R-:W-:-:S04]  /*e040*/  MOV R4, 0x400 ;  /* 0x0000040000047802 */ /* 0x000fc80000000f00 */
[----:B-1----:R-:W-:Y:S01]  /*e050*/  LEA R6, R5, R4, 0x18 ;  /* 0x0000000405067211 */ /* 0x002fe200078ec0ff */
[----:B------:R-:W-:-:S03]  /*e060*/  IMAD.MOV.U32 R5, RZ, RZ, 0x1 ;  /* 0x00000001ff057424 */ /* 0x000fc600078e00ff */
[----:B------:R-:W-:Y:S02]  /*e070*/  LEA R4, R3, R6, 0x3 ;  /* 0x0000000603047211 */ /* 0x000fe400078e18ff */
[----:B------:R-:W-:-:S04]  /*e080*/  SHF.L.U32 R5, R5, 0x1f, RZ ;  /* 0x0000001f05057819 */ /* 0x000fc800000006ff */
[----:B------:R-:W1:Y:S02]  /*e090*/  SYNCS.PHASECHK.TRANS64.TRYWAIT P0, [R4+URZ+0x1e060], R5 ;  /* 0x01e06005040075a7 */ /* 0x000e64000800017f */
[----:B-1----:R-:W-:Y:S05]  /*e0a0*/  @!P0 BRA `(.L_x_87) ;  /* 0x0000001400488947 */ /* 0x002fea0003800000 */
.L_x_116:
        /* <DEDUP_REMOVED lines=8> */
.L_x_88:
[----:B------:R-:W-:-:S04]  /*e130*/  LOP3.LUT P0, RZ, R0, 0x1f, RZ, 0xc0, !PT ;  /* 0x0000001f00ff7812 */ /* 0x000fc8000780c0ff */
[----:B------:R-:W-:-:S13]  /*e140*/  PLOP3.LUT P0, PT, P0, P2, PT, 0x2a, 0x0 ;  /* 0x000000000000781c */ /* 0x000fda0000704572 */
[----:B------:R-:W-:Y:S05]  /*e150*/  @P0 BRA `(.L_x_89) ;  /* 0x0000000000040947 */ /* 0x000fea0003800000 */
[----:B------:R-:W-:Y:S01]  /*e160*/  BPT.TRAP 0x1 ;  /* 0x000000040000795c */ /* 0x000fe20000300000 */
.L_x_89:
[----:B------:R-:W-:Y:S01]  /*e170*/  R2UR UR40, R3 ;  /* 0x00000000032872ca */ /* 0x000fe200000e0000 */
[----:B------:R-:W-:Y:S01]  /*e180*/  ULDC.64 UR12, c[0x0][0x198] ;  /* 0x00006600000c7ab9 */ /* 0x000fe20000000a00 */
[----:B------:R-:W-:Y:S01]  /*e190*/  R2UR UR7, R6 ;  /* 0x00000000060772ca */ /* 0x000fe200000e0000 */
[----:B------:R-:W-:Y:S01]  /*e1a0*/  UIADD3 UR6, UP0, UR12, 0xf0, URZ ;  /* 0x000000f00c067890 */ /* 0x000fe2000ff1e03f */
[----:B------:R-:W-:Y:S01]  /*e1b0*/  R2UR UR43, R7 ;  /* 0x00000000072b72ca */ /* 0x000fe200000e0000 */
[----:B------:R-:W-:Y:S01]  /*e1c0*/  UMOV UR8, 0x0 ;  /* 0x0000000000087882 */ /* 0x000fe20000000000 */
[----:B------:R-:W-:Y:S01]  /*e1d0*/  R2UR UR41, R4 ;  /* 0x00000000042972ca */ /* 0x000fe200000e0000 */
[----:B------:R-:W-:Y:S01]  /*e1e0*/  UMOV UR9, 0x10000000 ;  /* 0x1000000000097882 */ /* 0x000fe20000000000 */
[----:B------:R-:W-:Y:S01]  /*e1f0*/  UMOV UR42, URZ ;  /* 0x0000003f002a7c82 */ /* 0x000fe20008000000 */
[----:B------:R-:W-:Y:S01]  /*e200*/  UMOV UR44, UR52 ;  /* 0x00000034002c7c82 */ /* 0x000fe20008000000 */
[----:B------:R-:W-:Y:S01]  /*e210*/  UMOV UR45, UR53 ;  /* 0x00000035002d7c82 */ /* 0x000fe20008000000 */
[----:B------:R-:W-:Y:S01]  /*e220*/  UMOV UR34, 0x10 ;  /* 0x0000001000227882 */ /* 0x000fe20000000000 */
[----:B------:R-:W-:Y:S01]  /*e230*/  UMOV UR36, UR52 ;  /* 0x0000003400247c82 */ /* 0x000fe20008000000 */
[----:B------:R-:W-:Y:S01]  /*e240*/  UMOV UR37, UR53 ;  /* 0x0000003500257c82 */ /* 0x000fe20008000000 */
[----:B------:R-:W-:Y:S01]  /*e250*/  UMOV UR26, 0x20 ;  /* 0x00000020001a7882 */ /* 0x000fe20000000000 */
[----:B------:R-:W-:-:S02]  /*e260*/  UIMAD UR40, UR40, 0x2800, UR7 ;  /* 0x00002800282878a4 */ /* 0x000fc4000f8e0207 */
[----:B------:R-:W-:Y:S02]  /*e270*/  UIADD3 UR43, UR11, UR43, URZ ;  /* 0x0000002b0b2b7290 */ /* 0x000fe4000fffe03f */
[----:B------:R-:W-:Y:S02]  /*e280*/  UIADD3 UR41, UR41, 0x1e050, URZ ;  /* 0x0001e05029297890 */ /* 0x000fe4000fffe03f */
[----:B------:R-:W-:Y:S02]  /*e290*/  UIADD3.X UR7, URZ, UR13, URZ, UP0, !UPT ;  /* 0x0000000d3f077290 */ /* 0x000fe400087fe43f */
[----:B------:R-:W-:Y:S02]  /*e2a0*/  UIADD3 UR32, UR40, 0x800, URZ ;  /* 0x0000080028207890 */ /* 0x000fe4000fffe03f */
[----:B------:R-:W-:Y:S02]  /*e2b0*/  UIADD3 UR24, UR40, 0x1000, URZ ;  /* 0x0000100028187890 */ /* 0x000fe4000fffe03f */
[----:B------:R-:W-:-:S02]  /*e2c0*/  UIADD3 UR16, UR40, 0x1800, URZ ;  /* 0x0000180028107890 */ /* 0x000fc4000fffe03f */
[----:B------:R-:W-:Y:S02]  /*e2d0*/  UIADD3 UR48, UR40, 0x2000, URZ ;  /* 0x0000200028307890 */ /* 0x000fe4000fffe03f */
[----:B------:R1:W-:Y:S01]  /*e2e0*/  UTMALDG.4D [UR40], [UR6], desc[UR8] ;  /* 0x00000828060075b4 */ /* 0x0003e20008019000 */
[----:B------:R-:W-:Y:S01]  /*e2f0*/  UMOV UR33, UR41 ;  /* 0x0000002900217c82 */ /* 0x000fe20008000000 */
[----:B------:R-:W-:Y:S01]  /*e300*/  UMOV UR35, UR43 ;  /* 0x0000002b00237c82 */ /* 0x000fe20008000000 */
        /* <DEDUP_REMOVED lines=17> */
.L_x_86:
[----:B------:R-:W-:Y:S05]  /*e420*/  BSYNC B0 ;  /* 0x0000000000007941 */ /* 0x000fea0003800000 */
.L_x_85:
[----:B------:R-:W-:Y:S01]  /*e430*/  BSSY B0, `(.L_x_90) ;  /* 0x0000043000007945 */ /* 0x000fe20003800000 */
[----:B------:R-:W-:-:S03]  /*e440*/  IMAD.MOV.U32 R8, RZ, RZ, RZ ;  /* 0x000000ffff087224 */ /* 0x000fc600078e00ff */
[----:B------:R-:W-:Y:S05]  /*e450*/  @!P4 BRA `(.L_x_91) ;  /* 0x000000040000c947 */ /* 0x000fea0003800000 */
[----:B------:R-:W1:Y:S01]  /*e460*/  S2R R4, SR_CgaCtaId ;  /* 0x0000000000047919 */ /* 0x000e620000008800 */
[----:B------:R-:W-:-:S04]  /*e470*/  MOV R3, 0x400 ;  /* 0x0000040000037802 */ /* 0x000fc80000000f00 */
[----:B-1----:R-:W-:Y:S02]  /*e480*/  LEA R5, R4, R3, 0x18 ;  /* 0x0000000304057211 */ /* 0x002fe400078ec0ff */
[----:B------:R-:W-:Y:S02]  /*e490*/  MOV R4, 0x1 ;  /* 0x0000000100047802 */ /* 0x000fe40000000f00 */
[----:B------:R-:W-:Y:S02]  /*e4a0*/  LEA R3, R2, R5, 0x3 ;  /* 0x0000000502037211 */ /* 0x000fe400078e18ff */
[----:B------:R-:W-:-:S04]  /*e4b0*/  SHF.L.U32 R4, R4, 0x1f, RZ ;  /* 0x0000001f04047819 */ /* 0x000fc800000006ff */
[----:B------:R-:W1:Y:S02]  /*e4c0*/  SYNCS.PHASECHK.TRANS64.TRYWAIT P0, [R3+URZ+0x1e028], R4 ;  /* 0x01e02804030075a7 */ /* 0x000e64000800017f */
[----:B-1----:R-:W-:Y:S05]  /*e4d0*/  @!P0 BRA `(.L_x_92) ;  /* 0x0000001000508947 */ /* 0x002fea0003800000 */
.L_x_117:
        /* <DEDUP_REMOVED lines=8> */
.L_x_93:
[----:B------:R-:W-:-:S04]  /*e560*/  LOP3.LUT P0, RZ, R0, 0x1f, RZ, 0xc0, !PT ;  /* 0x0000001f00ff7812 */ /* 0x000fc8000780c0ff */
[----:B------:R-:W-:-:S13]  /*e570*/  PLOP3.LUT P0, PT, P0, P2, PT, 0x2a, 0x0 ;  /* 0x000000000000781c */ /* 0x000fda0000704572 */
[----:B------:R-:W-:Y:S05]  /*e580*/  @P0 BRA `(.L_x_94) ;  /* 0x0000000000040947 */ /* 0x000fea0003800000 */
[----:B------:R-:W-:Y:S01]  /*e590*/  BPT.TRAP 0x1 ;  /* 0x000000040000795c */ /* 0x000fe20000300000 */
.L_x_94:
[C---:B------:R-:W-:Y:S01]  /*e5a0*/  IMAD R5, R2.reuse, 0x5000, R5 ;  /* 0x0000500002057824 */ /* 0x040fe200078e0205 */
[----:B------:R-:W-:Y:S01]  /*e5b0*/  R2UR UR41, R3 ;  /* 0x00000000032972ca */ /* 0x000fe200000e0000 */
[----:B------:R-:W-:Y:S01]  /*e5c0*/  ULDC.64 UR6, c[0x0][0x198] ;  /* 0x0000660000067ab9 */ /* 0x000fe20000000a00 */
[----:B------:R-:W-:Y:S01]  /*e5d0*/  UMOV UR43, URZ ;  /* 0x0000003f002b7c82 */ /* 0x000fe20008000000 */
[----:B------:R-:W-:Y:S01]  /*e5e0*/  UIADD3 UR6, UP0, UR6, 0x2f0, URZ ;  /* 0x000002f006067890 */ /* 0x000fe2000ff1e03f */
[----:B------:R-:W-:Y:S01]  /*e5f0*/  R2UR UR48, R5 ;  /* 0x00000000053072ca */ /* 0x000fe200000e0000 */
[----:B------:R-:W-:Y:S01]  /*e600*/  UMOV UR8, 0x0 ;  /* 0x0000000000087882 */ /* 0x000fe20000000000 */
[----:B------:R-:W-:Y:S01]  /*e610*/  UMOV UR9, 0x10000000 ;  /* 0x1000000000097882 */ /* 0x000fe20000000000 */
[----:B------:R-:W-:Y:S01]  /*e620*/  UIADD3.X UR7, URZ, UR7, URZ, UP0, !UPT ;  /* 0x000000073f077290 */ /* 0x000fe200087fe43f */
[----:B------:R-:W-:Y:S01]  /*e630*/  MOV R8, 0x1 ;  /* 0x0000000100087802 */ /* 0x000fe20000000f00 */
[----:B------:R-:W-:Y:S01]  /*e640*/  UMOV UR42, URZ ;  /* 0x0000003f002a7c82 */ /* 0x000fe20008000000 */
[----:B------:R-:W-:Y:S01]  /*e650*/  UMOV UR44, UR52 ;  /* 0x00000034002c7c82 */ /* 0x000fe20008000000 */
[----:B------:R-:W-:Y:S01]  /*e660*/  UMOV UR45, UR53 ;  /* 0x00000035002d7c82 */ /* 0x000fe20008000000 */
[----:B------:R-:W-:Y:S01]  /*e670*/  UMOV UR34, 0x10 ;  /* 0x0000001000227882 */ /* 0x000fe20000000000 */
[----:B------:R-:W-:Y:S01]  /*e680*/  UIADD3 UR41, UR41, 0x1e000, URZ ;  /* 0x0001e00029297890 */ /* 0x000fe2000fffe03f */
[----:B------:R-:W-:Y:S01]  /*e690*/  IADD3 R2, R2, 0x1, RZ ;  /* 0x0000000102027810 */ /* 0x000fe20007ffe0ff */
[----:B------:R-:W-:Y:S01]  /*e6a0*/  UMOV UR36, UR52 ;  /* 0x0000003400247c82 */ /* 0x000fe20008000000 */
[----:B------:R-:W-:Y:S01]  /*e6b0*/  UMOV UR37, UR53 ;  /* 0x0000003500257c82 */ /* 0x000fe20008000000 */
[----:B------:R-:W-:-:S02]  /*e6c0*/  UIADD3 UR40, UR48, 0x5000, URZ ;  /* 0x0000500030287890 */ /* 0x000fc4000fffe03f */
        /* <DEDUP_REMOVED lines=25> */
.L_x_91:
[----:B------:R-:W-:Y:S05]  /*e860*/  BSYNC B0 ;  /* 0x0000000000007941 */ /* 0x000fea0003800000 */
.L_x_90:
[----:B------:R-:W-:-:S05]  /*e870*/  IMAD.U32 R3, RZ, RZ, UR4 ;  /* 0x00000004ff037e24 */ /* 0x000fca000f8e00ff */
[----:B------:R-:W-:-:S13]  /*e880*/  ISETP.GE.AND P0, PT, R3, 0x2, PT ;  /* 0x000000020300780c */ /* 0x000fda0003f06270 */
[----:B------:R-:W-:Y:S05]  /*e890*/  @!P0 EXIT ;  /* 0x000000000000894d */ /* 0x000fea0003800000 */
[----:B------:R-:W-:Y:S01]  /*e8a0*/  USHF.L.U32 UR6, UR4, 0x1, URZ ;  /* 0x0000000104067899 */ /* 0x000fe2000800063f */
[----:B------:R-:W-:Y:S01]  /*e8b0*/  LOP3.LUT P0, RZ, R0, 0x1f, RZ, 0xc0, !PT ;  /* 0x0000001f00ff7812 */ /* 0x000fe2000780c0ff */
[----:B------:R-:W-:Y:S01]  /*e8c0*/  BSSY B0, `(.L_x_95) ;  /* 0x000008f000007945 */ /* 0x000fe20003800000 */
[----:B------:R-:W-:Y:S02]  /*e8d0*/  MOV R3, UR5 ;  /* 0x0000000500037c02 */ /* 0x000fe40008000f00 */
[----:B------:R-:W-:Y:S01]  /*e8e0*/  PLOP3.LUT P0, PT, P0, P2, PT, 0x2a, 0x0 ;  /* 0x000000000000781c */ /* 0x000fe20000704572 */
[----:B------:R-:W-:Y:S01]  /*e8f0*/  IMAD.U32 R9, RZ, RZ, UR6 ;  /* 0x00000006ff097e24 */ /* 0x000fe2000f8e00ff */
[----:B------:R-:W-:Y:S02]  /*e900*/  LOP3.LUT R3, R3, 0x2, RZ, 0xfc, !PT ;  /* 0x0000000203037812 */ /* 0x000fe400078efcff */
[----:B------:R-:W-:-:S09]  /*e910*/  MOV R0, 0x1 ;  /* 0x0000000100007802 */ /* 0x000fd20000000f00 */
.L_x_106:
[----:B------:R-:W-:Y:S04]  /*e920*/  BSSY B1, `(.L_x_96) ;  /* 0x0000041000017945 */ /* 0x000fe80003800000 */
[----:B------:R-:W-:Y:S05]  /*e930*/  @!P3 BRA `(.L_x_97) ;  /* 0x0000000000fcb947 */ /* 0x000fea0003800000 */
[----:B------:R-:W1:Y:S01]  /*e940*/  S2R R5, SR_CgaCtaId ;  /* 0x0000000000057919 */ /* 0x000e620000008800 */
[----:B------:R-:W-:-:S04]  /*e950*/  MOV R4, 0x400 ;  /* 0x0000040000047802 */ /* 0x000fc80000000f00 */
[----:B-1----:R-:W-:Y:S02]  /*e960*/  LEA R5, R5, R4, 0x18 ;  /* 0x0000000405057211 */ /* 0x002fe400078ec0ff */
[----:B------:R-:W-:Y:S02]  /*e970*/  SHF.L.U32 R4, R0, 0x1f, RZ ;  /* 0x0000001f00047819 */ /* 0x000fe400000006ff */
[----:B------:R-:W-:-:S04]  /*e980*/  LEA R7, R2, R5, 0x3 ;  /* 0x0000000502077211 */ /* 0x000fc800078e18ff */
[----:B------:R-:W1:Y:S02]  /*e990*/  SYNCS.PHASECHK.TRANS64.TRYWAIT P4, [R7+URZ+0x1e028], R4 ;  /* 0x01e02804070075a7 */ /* 0x000e64000808017f */
[----:B-1----:R-:W-:Y:S05]  /*e9a0*/  @!P4 BRA `(.L_x_98) ;  /* 0x0000000c0030c947 */ /* 0x002fea0003800000 */
.L_x_118:
[----:B-1----:R-:W-:-:S04]  /*e9b0*/  @P2 MOV R4, 0x5000 ;  /* 0x0000500000042802 */ /* 0x002fc80000000f00 */
[----:B------:R1:W-:Y:S02]  /*e9c0*/  @P2 SYNCS.ARRIVE.TRANS64 RZ, [R7+URZ+0x1e000], R4 ;  /* 0x01e0000407ff29a7 */ /* 0x0003e4000800003f */
[----:B-1----:R-:W-:-:S04]  /*e9d0*/  PRMT R4, R3, 0x9910, RZ ;  /* 0x0000991003047816 */ /* 0x002fc800000000ff */
[----:B------:R-:W-:-:S13]  /*e9e0*/  ISETP.NE.AND P4, PT, R4, 0x2, PT ;  /* 0x000000020400780c */ /* 0x000fda0003f85270 */
[----:B------:R-:W-:Y:S05]  /*e9f0*/  @P4 BRA `(.L_x_99) ;  /* 0x0000000000044947 */ /* 0x000fea0003800000 */
[----:B------:R-:W-:Y:S01]  /*ea00*/  BPT.TRAP 0x1 ;  /* 0x000000040000795c */ /* 0x000fe20000300000 */
.L_x_99:
[----:B------:R-:W-:Y:S05]  /*ea10*/  @P0 BRA `(.L_x_100) ;  /* 0x0000000000040947 */ /* 0x000fea0003800000 */
[----:B------:R-:W-:Y:S01]  /*ea20*/  BPT.TRAP 0x1 ;  /* 0x000000040000795c */ /* 0x000fe20000300000 */
.L_x_100:
[----:B------:R-:W-:Y:S01]  /*ea30*/  IMAD R5, R2, 0x5000, R5 ;  /* 0x0000500002057824 */ /* 0x000fe200078e0205 */
[----:B------:R-:W-:Y:S01]  /*ea40*/  R2UR UR49, R7 ;  /* 0x00000000073172ca */ /* 0x000fe200000e0000 */
[----:B------:R-:W-:Y:S01]  /*ea50*/  ULDC.64 UR6, c[0x0][0x198] ;  /* 0x0000660000067ab9 */ /* 0x000fe20000000a00 */
[----:B------:R-:W-:Y:S01]  /*ea60*/  R2UR UR51, R8 ;  /* 0x00000000083372ca */ /* 0x000fe200000e0000 */
[----:B------:R-:W-:Y:S01]  /*ea70*/  UIADD3 UR6, UP0, UR6, 0x1f0, URZ ;  /* 0x000001f006067890 */ /* 0x000fe2000ff1e03f */
[----:B------:R-:W-:Y:S01]  /*ea80*/  R2UR UR16, R5 ;  /* 0x00000000051072ca */ /* 0x000fe200000e0000 */
[----:B------:R-:W-:Y:S01]  /*ea90*/  UMOV UR8, 0x0 ;  /* 0x0000000000087882 */ /* 0x000fe20000000000 */
[----:B------:R-:W-:Y:S01]  /*eaa0*/  UMOV UR9, 0x10000000 ;  /* 0x1000000000097882 */ /* 0x000fe20000000000 */
[----:B------:R-:W-:Y:S01]  /*eab0*/  UIADD3.X UR7, URZ, UR7, URZ, UP0, !UPT ;  /* 0x000000073f077290 */ /* 0x000fe200087fe43f */
[----:B------:R-:W-:Y:S01]  /*eac0*/  VIADD R2, R2, 0x1 ;  /* 0x0000000102027836 */ /* 0x000fe20000000000 */
[----:B------:R-:W-:Y:S01]  /*ead0*/  UMOV UR50, URZ ;  /* 0x0000003f00327c82 */ /* 0x000fe20008000000 */
[----:B------:R-:W-:Y:S01]  /*eae0*/  UMOV UR42, 0x10 ;  /* 0x00000010002a7882 */ /* 0x000fe20000000000 */
[----:B------:R-:W-:Y:S01]  /*eaf0*/  UMOV UR44, UR52 ;  /* 0x00000034002c7c82 */ /* 0x000fe20008000000 */
[----:B------:R-:W-:Y:S01]  /*eb00*/  UMOV UR45, UR53 ;  /* 0x00000035002d7c82 */ /* 0x000fe20008000000 */
[----:B------:R-:W-:Y:S01]  /*eb10*/  UIADD3 UR49, UR49, 0x1e000, URZ ;  /* 0x0001e00031317890 */ /* 0x000fe2000fffe03f */
[----:B------:R-:W-:Y:S01]  /*eb20*/  ISETP.NE.AND P4, PT, R2, 0x5, PT ;  /* 0x000000050200780c */ /* 0x000fe20003f85270 */
[----:B------:R-:W-:-:S02]  /*eb30*/  USHF.L.U32 UR51, UR51, 0x7, URZ ;  /* 0x0000000733337899 */ /* 0x000fc4000800063f */
[----:B------:R-:W-:Y:S01]  /*eb40*/  UIADD3 UR48, UR16, 0x5000, URZ ;  /* 0x0000500010307890 */ /* 0x000fe2000fffe03f */
[----:B------:R-:W-:Y:S01]  /*eb50*/  SEL R5, RZ, 0x1, P4 ;  /* 0x00000001ff057807 */ /* 0x000fe20002000000 */
[----:B------:R-:W-:Y:S01]  /*eb60*/  UIADD3 UR40, UR16, 0x6000, URZ ;  /* 0x0000600010287890 */ /* 0x000fe2000fffe03f */
[----:B------:R-:W-:Y:S01]  /*eb70*/  SEL R2, R2, RZ, P4 ;  /* 0x000000ff02027207 */ /* 0x000fe20002000000 */
[----:B------:R-:W-:Y:S01]  /*eb80*/  UIADD3 UR32, UR16, 0x7000, URZ ;  /* 0x0000700010207890 */ /* 0x000fe2000fffe03f */
[----:B------:R-:W-:Y:S01]  /*eb90*/  LOP3.LUT R0, R0, R5, RZ, 0x3c, !PT ;  /* 0x0000000500007212 */ /* 0x000fe200078e3cff */
        /* <DEDUP_REMOVED lines=25> */
.L_x_97:
[----:B------:R-:W-:Y:S05]  /*ed30*/  BSYNC B1 ;  /* 0x0000000000017941 */ /* 0x000fea0003800000 */
.L_x_96:
[----:B------:R-:W-:Y:S01]  /*ed40*/  ISETP.LT.OR P4, PT, R9, 0x4, !P3 ;  /* 0x000000040900780c */ /* 0x000fe20005f81670 */
[----:B------:R-:W-:-:S12]  /*ed50*/  BSSY B1, `(.L_x_101) ;  /* 0x0000042000017945 */ /* 0x000fd80003800000 */
[----:B------:R-:W-:Y:S05]  /*ed60*/  @P4 BRA `(.L_x_102) ;  /* 0x0000000400004947 */ /* 0x000fea0003800000 */
[----:B------:R-:W1:Y:S01]  /*ed70*/  S2R R5, SR_CgaCtaId ;  /* 0x0000000000057919 */ /* 0x000e620000008800 */
[----:B------:R-:W-:Y:S02]  /*ed80*/  MOV R4, 0x400 ;  /* 0x0000040000047802 */ /* 0x000fe40000000f00 */
[----:B------:R-:W-:Y:S02]  /*ed90*/  SHF.L.U32 R7, R0, 0x1f, RZ ;  /* 0x0000001f00077819 */ /* 0x000fe400000006ff */
[----:B-1----:R-:W-:-:S04]  /*eda0*/  LEA R5, R5, R4, 0x18 ;  /* 0x0000000405057211 */ /* 0x002fc800078ec0ff */
[----:B------:R-:W-:-:S04]  /*edb0*/  LEA R4, R2, R5, 0x3 ;  /* 0x0000000502047211 */ /* 0x000fc800078e18ff */
[----:B------:R-:W1:Y:S02]  /*edc0*/  SYNCS.PHASECHK.TRANS64.TRYWAIT P4, [R4+URZ+0x1e028], R7 ;  /* 0x01e02807040075a7 */ /* 0x000e64000808017f */
[----:B-1----:R-:W-:Y:S05]  /*edd0*/  @!P4 BRA `(.L_x_103) ;  /* 0x000000080038c947 */ /* 0x002fea0003800000 */
.L_x_119:
[----:B------:R-:W-:Y:S02]  /*ede0*/  PRMT R6, R3, 0x9910, RZ ;  /* 0x0000991003067816 */ /* 0x000fe400000000ff */
[----:B-1----:R-:W-:Y:S02]  /*edf0*/  @P1 MOV R7, 0x5000 ;  /* 0x0000500000071802 */ /* 0x002fe40000000f00 */
[----:B------:R-:W-:Y:S02]  /*ee00*/  ISETP.NE.AND P4, PT, R6, 0x2, PT ;  /* 0x000000020600780c */ /* 0x000fe40003f85270 */
[----:B------:R1:W-:Y:S11]  /*ee10*/  @P1 SYNCS.ARRIVE.TRANS64 RZ, [R4+URZ+0x1e000], R7 ;  /* 0x01e0000704ff19a7 */ /* 0x0003f6000800003f */
[----:B-1----:R-:W-:Y:S05]  /*ee20*/  @P4 BRA `(.L_x_104) ;  /* 0x0000000000044947 */ /* 0x002fea0003800000 */
[----:B------:R-:W-:Y:S01]  /*ee30*/  BPT.TRAP 0x1 ;  /* 0x000000040000795c */ /* 0x000fe20000300000 */
.L_x_104:
[----:B------:R-:W-:Y:S05]  /*ee40*/  @P0 BRA `(.L_x_105) ;  /* 0x0000000000040947 */ /* 0x000fea0003800000 */
[----:B------:R-:W-:Y:S01]  /*ee50*/  BPT.TRAP 0x1 ;  /* 0x000000040000795c */ /* 0x000fe20000300000 */
.L_x_105:
        /* <DEDUP_REMOVED lines=16> */
[----:B------:R-:W-:Y:S01]  /*ef60*/  USHF.L.U32 UR51, UR51, 0x7, URZ ;  /* 0x0000000733337899 */ /* 0x000fe2000800063f */
[----:B------:R-:W-:Y:S01]  /*ef70*/  IADD3 R8, R8, 0x1, RZ ;  /* 0x0000000108087810 */ /* 0x000fe20007ffe0ff */
[----:B------:R-:W-:Y:S01]  /*ef80*/  UIADD3 UR48, UR16, 0x5000, URZ ;  /* 0x0000500010307890 */ /* 0x000fe2000fffe03f */
[----:B------:R-:W-:Y:S01]  /*ef90*/  SEL R5, RZ, 0x1, P4 ;  /* 0x00000001ff057807 */ /* 0x000fe20002000000 */
[----:B------:R-:W-:Y:S01]  /*efa0*/  UIADD3 UR40, UR16, 0x6000, URZ ;  /* 0x0000600010287890 */ /* 0x000fe2000fffe03f */
[----:B------:R-:W-:Y:S01]  /*efb0*/  SEL R2, R2, RZ, P4 ;  /* 0x000000ff02027207 */ /* 0x000fe20002000000 */
[----:B------:R-:W-:Y:S01]  /*efc0*/  UIADD3 UR32, UR16, 0x7000, URZ ;  /* 0x0000700010207890 */ /* 0x000fe2000fffe03f */
[----:B------:R-:W-:Y:S01]  /*efd0*/  LOP3.LUT R0, R0, R5, RZ, 0x3c, !PT ;  /* 0x0000000500007212 */ /* 0x000fe200078e3cff */
[----:B------:R-:W-:-:S02]  /*efe0*/  UIADD3 UR24, UR16, 0x8000, URZ ;  /* 0x0000800010187890 */ /* 0x000fc4000fffe03f */
        /* <DEDUP_REMOVED lines=24> */
.L_x_102:
[----:B------:R-:W-:Y:S05]  /*f170*/  BSYNC B1 ;  /* 0x0000000000017941 */ /* 0x000fea0003800000 */
.L_x_101:
[C---:B------:R-:W-:Y:S02]  /*f180*/  ISETP.GT.AND P4, PT, R9.reuse, 0x4, PT ;  /* 0x000000040900780c */ /* 0x040fe40003f84270 */
[----:B------:R-:W-:-:S11]  /*f190*/  IADD3 R9, R9, -0x2, RZ ;  /* 0xfffffffe09097810 */ /* 0x000fd60007ffe0ff */
[----:B------:R-:W-:Y:S05]  /*f1a0*/  @P4 BRA `(.L_x_106) ;  /* 0xfffffff400dc4947 */ /* 0x000fea000383ffff */
[----:B------:R-:W-:Y:S05]  /*f1b0*/  BSYNC B0 ;  /* 0x0000000000007941 */ /* 0x000fea0003800000 */
.L_x_95:
[----:B------:R-:W-:Y:S05]  /*f1c0*/  EXIT ;  /* 0x000000000000794d */ /* 0x000fea0003800000 */
.L_x_15:
[----:B-1----:R-:W-:-:S04]  /*f1d0*/  IMAD.U32 R3, RZ, RZ, UR5 ;  /* 0x00000005ff037e24 */ /* 0x002fc8000f8e00ff */
[----:B------:R1:W2:Y:S03]  /*f1e0*/  SYNCS.PHASECHK.TRANS64.TRYWAIT P1, [R3+URZ+0x1e050], R6 ;  /* 0x01e05006030075a7 */ /* 0x0002a6000802017f */
[----:B--2---:R-:W-:Y:S05]  /*f1f0*/  @!P1 NANOSLEEP.SYNCS 0x989680 ;  /* 0x009896800000995d */ /* 0x004fea0003900000 */
[----:B------:R-:W2:Y:S02]  /*f200*/  @!P1 SYNCS.PHASECHK.TRANS64 P1, [R3+URZ+0x1e050], R6 ;  /* 0x01e05006030095a7 */ /* 0x000ea4000802007f */
[----:B--2---:R-:W-:Y:S05]  /*f210*/  @!P1 BRA `(.L_x_15) ;  /* 0xfffffffc00ec9947 */ /* 0x004fea000383ffff */
[----:B------:R-:W-:Y:S05]  /*f220*/  BRA `(.L_x_107) ;  /* 0xffffff1c00387947 */ /* 0x000fea000383ffff */
.L_x_17:
[----:B--2---:R-:W-:-:S04]  /*f230*/  MOV R2, UR38 ;  /* 0x0000002600027c02 */ /* 0x004fc80008000f00 */
[----:B------:R2:W3:Y:S03]  /*f240*/  SYNCS.PHASECHK.TRANS64.TRYWAIT P1, [R2+URZ+0x1e000], R9 ;  /* 0x01e00009020075a7 */ /* 0x0004e6000802017f */
[----:B---3--:R-:W-:Y:S05]  /*f250*/  @!P1 NANOSLEEP.SYNCS 0x989680 ;  /* 0x009896800000995d */ /* 0x008fea0003900000 */
[----:B------:R-:W3:Y:S02]  /*f260*/  @!P1 SYNCS.PHASECHK.TRANS64 P1, [R2+URZ+0x1e000], R9 ;  /* 0x01e00009020095a7 */ /* 0x000ee4000802007f */
[----:B---3--:R-:W-:Y:S05]  /*f270*/  @!P1 BRA `(.L_x_17) ;  /* 0xfffffffc00ec9947 */ /* 0x008fea000383ffff */
[----:B------:R-:W-:Y:S05]  /*f280*/  BRA `(.L_x_108) ;  /* 0xffffff1c00447947 */ /* 0x000fea000383ffff */
.L_x_18:
[----:B-1----:R-:W-:-:S04]  /*f290*/  MOV R3, UR28 ;  /* 0x0000001c00037c02 */ /* 0x002fc80008000f00 */
[----:B------:R1:W2:Y:S03]  /*f2a0*/  SYNCS.PHASECHK.TRANS64.TRYWAIT P1, [R3+URZ+-0x8], R2 ;  /* 0xfffff802030075a7 */ /* 0x0002a6000802017f */
[----:B--2---:R-:W-:Y:S05]  /*f2b0*/  @!P1 NANOSLEEP.SYNCS 0x989680 ;  /* 0x009896800000995d */ /* 0x004fea0003900000 */
[----:B------:R-:W2:Y:S02]  /*f2c0*/  @!P1 SYNCS.PHASECHK.TRANS64 P1, [R3+URZ+-0x8], R2 ;  /* 0xfffff802030095a7 */ /* 0x000ea4000802007f */
[----:B--2---:R-:W-:Y:S05]  /*f2d0*/  @!P1 BRA `(.L_x_18) ;  /* 0xfffffffc00ec9947 */ /* 0x004fea000383ffff */
[----:B------:R-:W-:Y:S05]  /*f2e0*/  BRA `(.L_x_109) ;  /* 0xffffff1c00407947 */ /* 0x000fea000383ffff */
.L_x_20:
[----:B-1----:R-:W-:-:S04]  /*f2f0*/  IMAD.U32 R12, RZ, RZ, UR38 ;  /* 0x00000026ff0c7e24 */ /* 0x002fc8000f8e00ff */
[----:B------:R1:W2:Y:S03]  /*f300*/  SYNCS.PHASECHK.TRANS64.TRYWAIT P1, [R12+URZ+0x1e008], R9 ;  /* 0x01e008090c0075a7 */ /* 0x0002a6000802017f */
[----:B--2---:R-:W-:Y:S05]  /*f310*/  @!P1 NANOSLEEP.SYNCS 0x989680 ;  /* 0x009896800000995d */ /* 0x004fea0003900000 */
[----:B------:R-:W2:Y:S02]  /*f320*/  @!P1 SYNCS.PHASECHK.TRANS64 P1, [R12+URZ+0x1e008], R9 ;  /* 0x01e008090c0095a7 */ /* 0x000ea4000802007f */
[----:B--2---:R-:W-:Y:S05]  /*f330*/  @!P1 BRA `(.L_x_20) ;  /* 0xfffffffc00ec9947 */ /* 0x004fea000383ffff */
[----:B------:R-:W-:Y:S05]  /*f340*/  BRA `(.L_x_110) ;  /* 0xffffff4800a87947 */ /* 0x000fea000383ffff */
.L_x_25:
[----:B-1----:R-:W-:-:S04]  /*f350*/  MOV R6, UR6 ;  /* 0x0000000600067c02 */ /* 0x002fc80008000f00 */
[----:B------:R1:W2:Y:S03]  /*f360*/  SYNCS.PHASECHK.TRANS64.TRYWAIT P2, [R6+URZ+0x1e000], R5 ;  /* 0x01e00005060075a7 */ /* 0x0002a6000804017f */
[----:B--2---:R-:W-:Y:S05]  /*f370*/  @!P2 NANOSLEEP.SYNCS 0x989680 ;  /* 0x009896800000a95d */ /* 0x004fea0003900000 */
[----:B------:R-:W2:Y:S02]  /*f380*/  @!P2 SYNCS.PHASECHK.TRANS64 P2, [R6+URZ+0x1e000], R5 ;  /* 0x01e000050600a5a7 */ /* 0x000ea4000804007f */
[----:B--2---:R-:W-:Y:S05]  /*f390*/  @!P2 BRA `(.L_x_25) ;  /* 0xfffffffc00eca947 */ /* 0x004fea000383ffff */
[----:B------:R-:W-:Y:S05]  /*f3a0*/  BRA `(.L_x_111) ;  /* 0xffffff5800347947 */ /* 0x000fea000383ffff */
.L_x_29:
[----:B-1----:R-:W-:-:S04]  /*f3b0*/  MOV R10, UR7 ;  /* 0x00000007000a7c02 */ /* 0x002fc80008000f00 */
[----:B------:R1:W2:Y:S03]  /*f3c0*/  SYNCS.PHASECHK.TRANS64.TRYWAIT P2, [R10+URZ+0x1e000], R11 ;  /* 0x01e0000b0a0075a7 */ /* 0x0002a6000804017f */
[----:B--2---:R-:W-:Y:S05]  /*f3d0*/  @!P2 NANOSLEEP.SYNCS 0x989680 ;  /* 0x009896800000a95d */ /* 0x004fea0003900000 */
[----:B------:R-:W2:Y:S02]  /*f3e0*/  @!P2 SYNCS.PHASECHK.TRANS64 P2, [R10+URZ+0x1e000], R11 ;  /* 0x01e0000b0a00a5a7 */ /* 0x000ea4000804007f */
[----:B--2---:R-:W-:Y:S05]  /*f3f0*/  @!P2 BRA `(.L_x_29) ;  /* 0xfffffffc00eca947 */ /* 0x004fea000383ffff */
[----:B------:R-:W-:Y:S05]  /*f400*/  BRA `(.L_x_28) ;  /* 0xffffff7c00407947 */ /* 0x000fea000383ffff */
.L_x_37:
[----:B-1----:R-:W-:-:S04]  /*f410*/  IMAD.U32 R6, RZ, RZ, UR6 ;  /* 0x00000006ff067e24 */ /* 0x002fc8000f8e00ff */
[----:B------:R1:W2:Y:S03]  /*f420*/  SYNCS.PHASECHK.TRANS64.TRYWAIT P2, [R6+URZ+0x1e000], R5 ;  /* 0x01e00005060075a7 */ /* 0x0002a6000804017f */
[----:B--2---:R-:W-:Y:S05]  /*f430*/  @!P2 NANOSLEEP.SYNCS 0x989680 ;  /* 0x009896800000a95d */ /* 0x004fea0003900000 */
[----:B------:R-:W2:Y:S02]  /*f440*/  @!P2 SYNCS.PHASECHK.TRANS64 P2, [R6+URZ+0x1e000], R5 ;  /* 0x01e000050600a5a7 */ /* 0x000ea4000804007f */
[----:B--2---:R-:W-:Y:S05]  /*f450*/  @!P2 BRA `(.L_x_37) ;  /* 0xfffffffc00eca947 */ /* 0x004fea000383ffff */
[----:B------:R-:W-:Y:S05]  /*f460*/  BRA `(.L_x_112) ;  /* 0xffffff8800fc7947 */ /* 0x000fea000383ffff */
.L_x_41:
[----:B-1----:R-:W-:-:S04]  /*f470*/  MOV R13, UR7 ;  /* 0x00000007000d7c02 */ /* 0x002fc80008000f00 */
[----:B------:R1:W2:Y:S03]  /*f480*/  SYNCS.PHASECHK.TRANS64.TRYWAIT P2, [R13+URZ+0x1e000], R10 ;  /* 0x01e0000a0d0075a7 */ /* 0x0002a6000804017f */
[----:B--2---:R-:W-:Y:S05]  /*f490*/  @!P2 NANOSLEEP.SYNCS 0x989680 ;  /* 0x009896800000a95d */ /* 0x004fea0003900000 */
[----:B------:R-:W2:Y:S02]  /*f4a0*/  @!P2 SYNCS.PHASECHK.TRANS64 P2, [R13+URZ+0x1e000], R10 ;  /* 0x01e0000a0d00a5a7 */ /* 0x000ea4000804007f */
[----:B--2---:R-:W-:Y:S05]  /*f4b0*/  @!P2 BRA `(.L_x_41) ;  /* 0xfffffffc00eca947 */ /* 0x004fea000383ffff */
[----:B------:R-:W-:Y:S05]  /*f4c0*/  BRA `(.L_x_40) ;  /* 0xffffffb800847947 */ /* 0x000fea000383ffff */
.L_x_57:
[----:B-1----:R-:W-:-:S04]  /*f4d0*/  MOV R3, UR28 ;  /* 0x0000001c00037c02 */ /* 0x002fc80008000f00 */
[----:B------:R1:W2:Y:S03]  /*f4e0*/  SYNCS.PHASECHK.TRANS64.TRYWAIT P0, [R3+URZ+0x8], R0 ;  /* 0x00000800030075a7 */ /* 0x0002a6000800017f */
[----:B--2---:R-:W-:Y:S05]  /*f4f0*/  @!P0 NANOSLEEP.SYNCS 0x989680 ;  /* 0x009896800000895d */ /* 0x004fea0003900000 */
[----:B------:R-:W2:Y:S02]  /*f500*/  @!P0 SYNCS.PHASECHK.TRANS64 P0, [R3+URZ+0x8], R0 ;  /* 0x00000800030085a7 */ /* 0x000ea4000800007f */
[----:B--2---:R-:W-:Y:S05]  /*f510*/  @!P0 BRA `(.L_x_57) ;  /* 0xfffffffc00ec8947 */ /* 0x004fea000383ffff */
[----:B------:R-:W-:Y:S05]  /*f520*/  BRA `(.L_x_113) ;  /* 0xffffffcc00b87947 */ /* 0x000fea000383ffff */
.L_x_77:
[----:B-1----:R1:W2:Y:S02]  /*f530*/  SYNCS.PHASECHK.TRANS64.TRYWAIT P0, [R4+URZ+0x1e060], R3 ;  /* 0x01e06003040075a7 */ /* 0x0022a4000800017f */
[----:B--2---:R-:W-:Y:S05]  /*f540*/  @!P0 NANOSLEEP.SYNCS 0x989680 ;  /* 0x009896800000895d */ /* 0x004fea0003900000 */
[----:B------:R-:W2:Y:S02]  /*f550*/  @!P0 SYNCS.PHASECHK.TRANS64 P0, [R4+URZ+0x1e060], R3 ;  /* 0x01e06003040085a7 */ /* 0x000ea4000800007f */
[----:B--2---:R-:W-:Y:S05]  /*f560*/  @!P0 BRA `(.L_x_77) ;  /* 0xfffffffc00f08947 */ /* 0x004fea000383ffff */
[----:B------:R-:W-:Y:S05]  /*f570*/  BRA `(.L_x_114) ;  /* 0xffffffe000d07947 */ /* 0x000fea000383ffff */
.L_x_82:
[----:B-1----:R1:W2:Y:S02]  /*f580*/  SYNCS.PHASECHK.TRANS64.TRYWAIT P0, [R5+URZ+0x1e028], R2 ;  /* 0x01e02802050075a7 */ /* 0x0022a4000800017f */
[----:B--2---:R-:W-:Y:S05]  /*f590*/  @!P0 NANOSLEEP.SYNCS 0x989680 ;  /* 0x009896800000895d */ /* 0x004fea0003900000 */
[----:B------:R-:W2:Y:S02]  /*f5a0*/  @!P0 SYNCS.PHASECHK.TRANS64 P0, [R5+URZ+0x1e028], R2 ;  /* 0x01e02802050085a7 */ /* 0x000ea4000800007f */
[----:B--2---:R-:W-:Y:S05]  /*f5b0*/  @!P0 BRA `(.L_x_82) ;  /* 0xfffffffc00f08947 */ /* 0x004fea000383ffff */
[----:B------:R-:W-:Y:S05]  /*f5c0*/  BRA `(.L_x_115) ;  /* 0xffffffe400b87947 */ /* 0x000fea000383ffff */
.L_x_87:
[----:B-1----:R1:W2:Y:S02]  /*f5d0*/  SYNCS.PHASECHK.TRANS64.TRYWAIT P0, [R4+URZ+0x1e060], R5 ;  /* 0x01e06005040075a7 */ /* 0x0022a4000800017f */
[----:B--2---:R-:W-:Y:S05]  /*f5e0*/  @!P0 NANOSLEEP.SYNCS 0x989680 ;  /* 0x009896800000895d */ /* 0x004fea0003900000 */
[----:B------:R-:W2:Y:S02]  /*f5f0*/  @!P0 SYNCS.PHASECHK.TRANS64 P0, [R4+URZ+0x1e060], R5 ;  /* 0x01e06005040085a7 */ /* 0x000ea4000800007f */
[----:B--2---:R-:W-:Y:S05]  /*f600*/  @!P0 BRA `(.L_x_87) ;  /* 0xfffffffc00f08947 */ /* 0x004fea000383ffff */
[----:B------:R-:W-:Y:S05]  /*f610*/  BRA `(.L_x_116) ;  /* 0xffffffe800a47947 */ /* 0x000fea000383ffff */
.L_x_92:
[----:B-1----:R1:W2:Y:S02]  /*f620*/  SYNCS.PHASECHK.TRANS64.TRYWAIT P0, [R3+URZ+0x1e028], R4 ;  /* 0x01e02804030075a7 */ /* 0x0022a4000800017f */
[----:B--2---:R-:W-:Y:S05]  /*f630*/  @!P0 NANOSLEEP.SYNCS 0x989680 ;  /* 0x009896800000895d */ /* 0x004fea0003900000 */
[----:B------:R-:W2:Y:S02]  /*f640*/  @!P0 SYNCS.PHASECHK.TRANS64 P0, [R3+URZ+0x1e028], R4 ;  /* 0x01e02804030085a7 */ /* 0x000ea4000800007f */
[----:B--2---:R-:W-:Y:S05]  /*f650*/  @!P0 BRA `(.L_x_92) ;  /* 0xfffffffc00f08947 */ /* 0x004fea000383ffff */
[----:B------:R-:W-:Y:S05]  /*f660*/  BRA `(.L_x_117) ;  /* 0xffffffec009c7947 */ /* 0x000fea000383ffff */
.L_x_98:
[----:B-1----:R1:W2:Y:S02]  /*f670*/  SYNCS.PHASECHK.TRANS64.TRYWAIT P4, [R7+URZ+0x1e028], R4 ;  /* 0x01e02804070075a7 */ /* 0x0022a4000808017f */
[----:B--2---:R-:W-:Y:S05]  /*f680*/  @!P4 NANOSLEEP.SYNCS 0x989680 ;  /* 0x009896800000c95d */ /* 0x004fea0003900000 */
[----:B------:R-:W2:Y:S02]  /*f690*/  @!P4 SYNCS.PHASECHK.TRANS64 P4, [R7+URZ+0x1e028], R4 ;  /* 0x01e028040700c5a7 */ /* 0x000ea4000808007f */
[----:B--2---:R-:W-:Y:S05]  /*f6a0*/  @!P4 BRA `(.L_x_98) ;  /* 0xfffffffc00f0c947 */ /* 0x004fea000383ffff */
[----:B------:R-:W-:Y:S05]  /*f6b0*/  BRA `(.L_x_118) ;  /* 0xfffffff000bc7947 */ /* 0x000fea000383ffff */
.L_x_103:
[----:B-1----:R1:W2:Y:S02]  /*f6c0*/  SYNCS.PHASECHK.TRANS64.TRYWAIT P4, [R4+URZ+0x1e028], R7 ;  /* 0x01e02807040075a7 */ /* 0x0022a4000808017f */
[----:B--2---:R-:W-:Y:S05]  /*f6d0*/  @!P4 NANOSLEEP.SYNCS 0x989680 ;  /* 0x009896800000c95d */ /* 0x004fea0003900000 */
[----:B------:R-:W2:Y:S02]  /*f6e0*/  @!P4 SYNCS.PHASECHK.TRANS64 P4, [R4+URZ+0x1e028], R7 ;  /* 0x01e028070400c5a7 */ /* 0x000ea4000808007f */
[----:B--2---:R-:W-:Y:S05]  /*f6f0*/  @!P4 BRA `(.L_x_103) ;  /* 0xfffffffc00f0c947 */ /* 0x004fea000383ffff */
[----:B------:R-:W-:Y:S05]  /*f700*/  BRA `(.L_x_119) ;  /* 0xfffffff400b47947 */ /* 0x000fea000383ffff */
        .weak           $__internal_0_$__cuda_sm20_rcp_rn_f32_slowpath
        .type           $__internal_0_$__cuda_sm20_rcp_rn_f32_slowpath,@function
        .size           $__internal_0_$__cuda_sm20_rcp_rn_f32_slowpath,(.L_x_125 - $__internal_0_$__cuda_sm20_rcp_rn_f32_slowpath)
$__internal_0_$__cuda_sm20_rcp_rn_f32_slowpath:
[----:B------:R-:W-:Y:S01]  /*f710*/  IMAD.SHL.U32 R0, R2, 0x2, RZ ;  /* 0x0000000202007824 */ /* 0x000fe200078e00ff */
[----:B------:R-:W-:Y:S04]  /*f720*/  BSSY B2, `(.L_x_120) ;  /* 0x0000030000027945 */ /* 0x000fe80003800000 */
[----:B------:R-:W-:-:S04]  /*f730*/  SHF.R.U32.HI R18, RZ, 0x18, R0 ;  /* 0x00000018ff127819 */ /* 0x000fc80000011600 */
[----:B------:R-:W-:-:S13]  /*f740*/  ISETP.NE.U32.AND P0, PT, R18, RZ, PT ;  /* 0x000000ff1200720c */ /* 0x000fda0003f05070 */
[----:B------:R-:W-:Y:S05]  /*f750*/  @P0 BRA `(.L_x_121) ;  /* 0x0000000000280947 */ /* 0x000fea0003800000 */
[----:B------:R-:W-:-:S04]  /*f760*/  SHF.L.U32 R0, R2, 0x1, RZ ;  /* 0x0000000102007819 */ /* 0x000fc800000006ff */
[----:B------:R-:W-:-:S13]  /*f770*/  ISETP.NE.AND P0, PT, R0, RZ, PT ;  /* 0x000000ff0000720c */ /* 0x000fda0003f05270 */
[----:B------:R-:W-:Y:S01]  /*f780*/  @P0 FFMA R10, R2, 1.84467440737095516160e+19, RZ ;  /* 0x5f800000020a0823 */ /* 0x000fe200000000ff */
[----:B------:R-:W-:Y:S08]  /*f790*/  @!P0 MUFU.RCP R3, R2 ;  /* 0x0000000200038308 */ /* 0x000ff00000001000 */
[----:B------:R-:W1:Y:S02]  /*f7a0*/  @P0 MUFU.RCP R13, R10 ;  /* 0x0000000a000d0308 */ /* 0x000e640000001000 */
[----:B-1----:R-:W-:-:S04]  /*f7b0*/  @P0 FFMA R0, R10, R13, -1 ;  /* 0xbf8000000a000423 */ /* 0x002fc8000000000d */
[----:B------:R-:W-:-:S04]  /*f7c0*/  @P0 FADD.FTZ R0, -R0, -RZ ;  /* 0x800000ff00000221 */ /* 0x000fc80000010100 */
[----:B------:R-:W-:-:S04]  /*f7d0*/  @P0 FFMA R0, R13, R0, R13 ;  /* 0x000000000d000223 */ /* 0x000fc8000000000d */
[----:B------:R-:W-:Y:S01]  /*f7e0*/  @P0 FFMA R3, R0, 1.84467440737095516160e+19, RZ ;  /* 0x5f80000000030823 */ /* 0x000fe200000000ff */
[----:B------:R-:W-:Y:S06]  /*f7f0*/  BRA `(.L_x_122) ;  /* 0x0000000000887947 */ /* 0x000fec0003800000 */
.L_x_121:
[----:B------:R-:W-:-:S04]  /*f800*/  IADD3 R19, R18, -0xfd, RZ ;  /* 0xffffff0312137810 */ /* 0x000fc80007ffe0ff */
[----:B------:R-:W-:-:S13]  /*f810*/  ISETP.GT.U32.AND P0, PT, R19, 0x1, PT ;  /* 0x000000011300780c */ /* 0x000fda0003f04070 */
[----:B------:R-:W-:Y:S05]  /*f820*/  @P0 BRA `(.L_x_123) ;  /* 0x0000000000780947 */ /* 0x000fea0003800000 */
[----:B------:R-:W-:Y:S01]  /*f830*/  LOP3.LUT R0, R2, 0x7fffff, RZ, 0xc0, !PT ;  /* 0x007fffff02007812 */ /* 0x000fe200078ec0ff */
[----:B------:R-:W-:-:S03]  /*f840*/  IMAD.MOV.U32 R14, RZ, RZ, 0x3 ;  /* 0x00000003ff0e7424 */ /* 0x000fc600078e00ff */
[----:B------:R-:W-:Y:S02]  /*f850*/  LOP3.LUT R0, R0, 0x3f800000, RZ, 0xfc, !PT ;  /* 0x3f80000000007812 */ /* 0x000fe400078efcff */
[----:B------:R-:W-:Y:S02]  /*f860*/  SHF.L.U32 R14, R14, R19, RZ ;  /* 0x000000130e0e7219 */ /* 0x000fe400000006ff */
[----:B------:R-:W1:Y:S02]  /*f870*/  MUFU.RCP R3, R0 ;  /* 0x0000000000037308 */ /* 0x000e640000001000 */
[----:B-1----:R-:W-:-:S04]  /*f880*/  FFMA R10, R0, R3, -1 ;  /* 0xbf800000000a7423 */ /* 0x002fc80000000003 */
[----:B------:R-:W-:-:S04]  /*f890*/  FADD.FTZ R10, -R10, -RZ ;  /* 0x800000ff0a0a7221 */ /* 0x000fc80000010100 */
[CCC-:B------:R-:W-:Y:S01]  /*f8a0*/  FFMA.RM R12, R3.reuse, R10.reuse, R3.reuse ;  /* 0x0000000a030c7223 */ /* 0x1c0fe20000004003 */
[----:B------:R-:W-:-:S04]  /*f8b0*/  FFMA.RP R13, R3, R10, R3 ;  /* 0x0000000a030d7223 */ /* 0x000fc80000008003 */
[C---:B------:R-:W-:Y:S02]  /*f8c0*/  LOP3.LUT R3, R12.reuse, 0x7fffff, RZ, 0xc0, !PT ;  /* 0x007fffff0c037812 */ /* 0x040fe400078ec0ff */
[----:B------:R-:W-:Y:S02]  /*f8d0*/  FSETP.NEU.FTZ.AND P0, PT, R12, R13, PT ;  /* 0x0000000d0c00720b */ /* 0x000fe40003f1d000 */
[----:B------:R-:W-:Y:S02]  /*f8e0*/  LOP3.LUT R3, R3, 0x800000, RZ, 0xfc, !PT ;  /* 0x0080000003037812 */ /* 0x000fe400078efcff */
[----:B------:R-:W-:Y:S02]  /*f8f0*/  SEL R10, RZ, 0xffffffff, !P0 ;  /* 0xffffffffff0a7807 */ /* 0x000fe40004000000 */
[----:B------:R-:W-:Y:S02]  /*f900*/  LOP3.LUT R14, R14, R3, RZ, 0xc0, !PT ;  /* 0x000000030e0e7212 */ /* 0x000fe400078ec0ff */
[----:B------:R-:W-:-:S02]  /*f910*/  IADD3 R10, -R10, RZ, RZ ;  /* 0x000000ff0a0a7210 */ /* 0x000fc40007ffe1ff */
[-C--:B------:R-:W-:Y:S02]  /*f920*/  SHF.R.U32.HI R14, RZ, R19.reuse, R14 ;  /* 0x00000013ff0e7219 */ /* 0x080fe4000001160e */
[----:B------:R-:W-:Y:S02]  /*f930*/  LOP3.LUT P1, RZ, R10, R19, R3, 0xf8, !PT ;  /* 0x000000130aff7212 */ /* 0x000fe4000782f803 */
[C---:B------:R-:W-:Y:S02]  /*f940*/  LOP3.LUT P0, RZ, R14.reuse, 0x1, RZ, 0xc0, !PT ;  /* 0x000000010eff7812 */ /* 0x040fe4000780c0ff */
[----:B------:R-:W-:-:S04]  /*f950*/  LOP3.LUT P2, RZ, R14, 0x2, RZ, 0xc0, !PT ;  /* 0x000000020eff7812 */ /* 0x000fc8000784c0ff */
[----:B------:R-:W-:Y:S02]  /*f960*/  PLOP3.LUT P0, PT, P0, P1, P2, 0xe0, 0x0 ;  /* 0x000000000000781c */ /* 0x000fe40000703c20 */
[----:B------:R-:W-:Y:S02]  /*f970*/  LOP3.LUT P1, RZ, R2, 0x7fffff, RZ, 0xc0, !PT ;  /* 0x007fffff02ff7812 */ /* 0x000fe4000782c0ff */
[----:B------:R-:W-:-:S04]  /*f980*/  SEL R0, RZ, 0x1, !P0 ;  /* 0x00000001ff007807 */ /* 0x000fc80004000000 */
[----:B------:R-:W-:-:S04]  /*f990*/  IADD3 R0, -R0, RZ, RZ ;  /* 0x000000ff00007210 */ /* 0x000fc80007ffe1ff */
[----:B------:R-:W-:Y:S01]  /*f9a0*/  ISETP.GE.AND P0, PT, R0, RZ, PT ;  /* 0x000000ff0000720c */ /* 0x000fe20003f06270 */
[----:B------:R-:W-:-:S05]  /*f9b0*/  VIADD R0, R18, 0xffffff04 ;  /* 0xffffff0412007836 */ /* 0x000fca0000000000 */
[----:B------:R-:W-:-:S07]  /*f9c0*/  SHF.R.U32.HI R3, RZ, R0, R3 ;  /* 0x00000000ff037219 */ /* 0x000fce0000011603 */
[----:B------:R-:W-:-:S04]  /*f9d0*/  @!P0 IADD3 R3, R3, 0x1, RZ ;  /* 0x0000000103038810 */ /* 0x000fc80007ffe0ff */
[----:B------:R-:W-:-:S04]  /*f9e0*/  @!P1 SHF.L.U32 R3, R3, 0x1, RZ ;  /* 0x0000000103039819 */ /* 0x000fc800000006ff */
[----:B------:R-:W-:Y:S01]  /*f9f0*/  LOP3.LUT R3, R3, 0x80000000, R2, 0xf8, !PT ;  /* 0x8000000003037812 */ /* 0x000fe200078ef802 */
[----:B------:R-:W-:Y:S06]  /*fa00*/  BRA `(.L_x_122) ;  /* 0x0000000000047947 */ /* 0x000fec0003800000 */
.L_x_123:
[----:B------:R1:W2:Y:S02]  /*fa10*/  MUFU.RCP R3, R2 ;  /* 0x0000000200037308 */ /* 0x0002a40000001000 */
.L_x_122:
[----:B------:R-:W-:Y:S05]  /*fa20*/  BSYNC B2 ;  /* 0x0000000000027941 */ /* 0x000fea0003800000 */
.L_x_120:
[----:B--2---:R-:W-:Y:S01]  /*fa30*/  IMAD.MOV.U32 R0, RZ, RZ, R3 ;  /* 0x000000ffff007224 */ /* 0x004fe200078e0003 */
[----:B-1----:R-:W-:Y:S02]  /*fa40*/  MOV R2, R15 ;  /* 0x0000000f00027202 */ /* 0x002fe40000000f00 */
[----:B------:R-:W-:-:S04]  /*fa50*/  MOV R3, 0x0 ;  /* 0x0000000000037802 */ /* 0x000fc80000000f00 */
[----:B------:R-:W-:Y:S05]  /*fa60*/  RET.REL.NODEC R2 `(_ZN7cutlass13device_kernelINS_4fmha6kernel28FmhaKernelTmaWarpSpecializedINS1_10collective30FmhaMainloopTmaWarpSpecializedINS_10bfloat16_tEffN4cute5tupleIJNS7_1CILi128EEESA_NS9_ILi80EEEEEENS8_IJiNS9_ILi1EEENS8_IJiiEEEEEESF_SF_NS4_12CausalFusionEJEEENS4_15FmhaFwdEpilogueIS6_fNS8_IJNS9_ILi64EEESB_SA_EEEEENS2_23IndividualTileSchedulerEJEEEEEvNT_6ParamsE) ;  /* 0xffffff0402647950 */ /* 0x000fea0003c3ffff */
.L_x_124:
[----:B------:R-:W-:-:S00]  /*fa70*/  BRA `(.L_x_124) ;  /* 0xfffffffc00fc7947 */ /* 0x000fc0000383ffff */
[----:B------:R-:W-:-:S00]  /*fa80*/  NOP ;  /* 0x0000000000007918 */ /* 0x000fc00000000000 */
[----:B------:R-:W-:-:S00]  /*fa90*/  NOP ;  /* 0x0000000000007918 */ /* 0x000fc00000000000 */
[----:B------:R-:W-:-:S00]  /*faa0*/  NOP ;  /* 0x0000000000007918 */ /* 0x000fc00000000000 */
[----:B------:R-:W-:-:S00]  /*fab0*/  NOP ;  /* 0x0000000000007918 */ /* 0x000fc00000000000 */
[----:B------:R-:W-:-:S00]  /*fac0*/  NOP ;  /* 0x0000000000007918 */ /* 0x000fc00000000000 */
[----:B------:R-:W-:-:S00]  /*fad0*/  NOP ;  /* 0x0000000000007918 */ /* 0x000fc00000000000 */
[----:B------:R-:W-:-:S00]  /*fae0*/  NOP ;  /* 0x0000000000007918 */ /* 0x000fc00000000000 */
[----:B------:R-:W-:-:S00]  /*faf0*/  NOP ;  /* 0x0000000000007918 */ /* 0x000fc00000000000 */
.L_x_125:


//--------------------- .nv.global.init           --------------------------
	.section	.nv.global.init,"aw",@progbits
.nv.global.init:
	.type		$str$24,@object
	.size		$str$24,($str$25 - $str$24)
$str$24:
        /*0000*/ 	.byte	0x28, 0x61, 0x64, 0x64, 0x72, 0x65, 0x73, 0x73, 0x20, 0x26, 0x20, 0x6d, 0x61, 0x73, 0x6b, 0x29
        /*0010*/ 	.byte	0x20, 0x3d, 0x3d, 0x20, 0x30, 0x00
	.type		$str$25,@object
	.size		$str$25,(__unnamed_1 - $str$25)
$str$25:
        /*0016*/ 	.byte	0x2f, 0x74, 0x6d, 0x70, 0x2f, 0x63, 0x75, 0x74, 0x6c, 0x61, 0x73, 0x73, 0x5f, 0x73, 0x77, 0x65
        /*0026*/ 	.byte	0x65, 0x70, 0x5f, 0x73, 0x72, 0x63, 0x2f, 0x69, 0x6e, 0x63, 0x6c, 0x75, 0x64, 0x65, 0x2f, 0x63
        /*0036*/ 	.byte	0x75, 0x74, 0x65, 0x2f, 0x70, 0x6f, 0x69, 0x6e, 0x74, 0x65, 0x72, 0x5f, 0x66, 0x6c, 0x61, 0x67
        /*0046*/ 	.byte	0x67, 0x65, 0x64, 0x2e, 0x68, 0x70, 0x70, 0x00
	.type		__unnamed_1,@object
	.size		__unnamed_1,(__unnamed_2 - __unnamed_1)
__unnamed_1:
        /*004e*/ 	.byte	0x61, 0x75, 0x74, 0x6f, 0x20, 0x63, 0x75, 0x74, 0x65, 0x3a, 0x3a, 0x61, 0x73, 0x5f, 0x70, 0x6f
        /* <DEDUP_REMOVED lines=27> */
        /*020e*/ 	.byte	0x31, 0x30, 0x32, 0x34, 0x3e, 0x3e, 0x3e, 0x3e, 0x3e, 0x5d, 0x00
	.type		__unnamed_2,@object
	.size		__unnamed_2,(.L_1 - __unnamed_2)
__unnamed_2:
        /* <DEDUP_REMOVED lines=29> */
.L_1:


//--------------------- .nv.shared._ZN7cutlass13device_kernelINS_4fmha6kernel28FmhaKernelTmaWarpSpecializedINS1_10collective30FmhaMainloopTmaWarpSpecializedINS_10bfloat16_tEffN4cute5tupleIJNS7_1CILi128EEESA_NS9_ILi80EEEEEENS8_IJiNS9_ILi1EEENS8_IJiiEEEEEESF_SF_NS4_12CausalFusionEJEEENS4_15FmhaFwdEpilogueIS6_fNS8_IJNS9_ILi64EEESB_SA_EEEEENS2_23IndividualTileSchedulerEJEEEEEvNT_6ParamsE --------------------------
	.section	.nv.shared._ZN7cutlass13device_kernelINS_4fmha6kernel28FmhaKernelTmaWarpSpecializedINS1_10collective30FmhaMainloopTmaWarpSpecializedINS_10bfloat16_tEffN4cute5tupleIJNS7_1CILi128EEESA_NS9_ILi80EEEEEENS8_IJiNS9_ILi1EEENS8_IJiiEEEEEESF_SF_NS4_12CausalFusionEJEEENS4_15FmhaFwdEpilogueIS6_fNS8_IJNS9_ILi64EEESB_SA_EEEEENS2_23IndividualTileSchedulerEJEEEEEvNT_6ParamsE,"aw",@nobits
	.sectionflags	@""
	.align	16
	.zero		1024


//--------------------- .nv.shared.reserved.0     --------------------------
	.section	.nv.shared.reserved.0,"aw",@nobits
	.weak		__nv_reservedSMEM_offset_0_alias
	.size		__nv_reservedSMEM_offset_0_alias, 0, 0
	.other		__nv_reservedSMEM_offset_0_alias,@"STO_CUDA_RESERVED_SHARED STV_DEFAULT"
__nv_reservedSMEM_offset_0_alias:
	.zero		0


//--------------------- .nv.global                --------------------------
	.section	.nv.global,"aw",@nobits
.nv.global:
	.type		_ZN39_INTERNAL_5f66b02a_4_k_cu_ce543989_29414cute1_E,@object
	.size		_ZN39_INTERNAL_5f66b02a_4_k_cu_ce543989_29414cute1_E,(_ZN39_INTERNAL_5f66b02a_4_k_cu_ce543989_29414cuda3std3__45__cpo6cbeginE - _ZN39_INTERNAL_5f66b02a_4_k_cu_ce543989_29414cute1_E)
_ZN39_INTERNAL_5f66b02a_4_k_cu_ce543989_29414cute1_E:
	.zero		1
	.type		_ZN39_INTERNAL_5f66b02a_4_k_cu_ce543989_29414cuda3std3__45__cpo6cbeginE,@object
	.size		_ZN39_INTERNAL_5f66b02a_4_k_cu_ce543989_29414cuda3std3__45__cpo6cbeginE,(_ZN39_INTERNAL_5f66b02a_4_k_cu_ce543989_29414cuda3std3__48in_placeE - _ZN39_INTERNAL_5f66b02a_4_k_cu_ce543989_29414cuda3std3__45__cpo6cbeginE)
_ZN39_INTERNAL_5f66b02a_4_k_cu_ce543989_29414cuda3std3__45__cpo6cbeginE:
	.zero		1
	.type		_ZN39_INTERNAL_5f66b02a_4_k_cu_ce543989_29414cuda3std3__48in_placeE,@object
	.size		_ZN39_INTERNAL_5f66b02a_4_k_cu_ce543989_29414cuda3std3__48in_placeE,(_ZN39_INTERNAL_5f66b02a_4_k_cu_ce543989_29414cuda3std6ranges3__45__cpo9iter_moveE - _ZN39_INTERNAL_5f66b02a_4_k_cu_ce543989_29414cuda3std3__48in_placeE)
_ZN39_INTERNAL_5f66b02a_4_k_cu_ce543989_29414cuda3std3__48in_placeE:
	.zero		1
	.type		_ZN39_INTERNAL_5f66b02a_4_k_cu_ce543989_29414cuda3std6ranges3__45__cpo9iter_moveE,@object
	.size		_ZN39_INTERNAL_5f66b02a_4_k_cu_ce543989_29414cuda3std6ranges3__45__cpo9iter_moveE,(_ZN39_INTERNAL_5f66b02a_4_k_cu_ce543989_29414cuda3std3__45__cpo5beginE - _ZN39_INTERNAL_5f66b02a_4_k_cu_ce543989_29414cuda3std6ranges3__45__cpo9iter_moveE)
_ZN39_INTERNAL_5f66b02a_4_k_cu_ce543989_29414cuda3std6ranges3__45__cpo9iter_moveE:
	.zero		1
	.type		_ZN39_INTERNAL_5f66b02a_4_k_cu_ce543989_29414cuda3std3__45__cpo5beginE,@object
	.size		_ZN39_INTERNAL_5f66b02a_4_k_cu_ce543989_29414cuda3std3__45__cpo5beginE,(_ZN39_INTERNAL_5f66b02a_4_k_cu_ce543989_29414cuda3std3__441_GLOBAL__N__5f66b02a_4_k_cu_ce543989_29416ignoreE - _ZN39_INTERNAL_5f66b02a_4_k_cu_ce543989_29414cuda3std3__45__cpo5beginE)
_ZN39_INTERNAL_5f66b02a_4_k_cu_ce543989_29414cuda3std3__45__cpo5beginE:
	.zero		1
	.type		_ZN39_INTERNAL_5f66b02a_4_k_cu_ce543989_29414cuda3std3__441_GLOBAL__N__5f66b02a_4_k_cu_ce543989_29416ignoreE,@object
	.size		_ZN39_INTERNAL_5f66b02a_4_k_cu_ce543989_29414cuda3std3__441_GLOBAL__N__5f66b02a_4_k_cu_ce543989_29416ignoreE,(_ZN39_INTERNAL_5f66b02a_4_k_cu_ce543989_29414cute7productE - _ZN39_INTERNAL_5f66b02a_4_k_cu_ce543989_29414cuda3std3__441_GLOBAL__N__5f66b02a_4_k_cu_ce543989_29416ignoreE)
_ZN39_INTERNAL_5f66b02a_4_k_cu_ce543989_29414cuda3std3__441_GLOBAL__N__5f66b02a_4_k_cu_ce543989_29416ignoreE:
	.zero		1
	.type		_ZN39_INTERNAL_5f66b02a_4_k_cu_ce543989_29414cute7productE,@object
	.size		_ZN39_INTERNAL_5f66b02a_4_k_cu_ce543989_29414cute7productE,(_ZN39_INTERNAL_5f66b02a_4_k_cu_ce543989_29414cuda3std3__45__cpo3endE - _ZN39_INTERNAL_5f66b02a_4_k_cu_ce543989_29414cute7productE)
_ZN39_INTERNAL_5f66b02a_4_k_cu_ce543989_29414cute7productE:
	.zero		1
	.type		_ZN39_INTERNAL_5f66b02a_4_k_cu_ce543989_29414cuda3std3__45__cpo3endE,@object
	.size		_ZN39_INTERNAL_5f66b02a_4_k_cu_ce543989_29414cuda3std3__45__cpo3endE,(_ZN39_INTERNAL_5f66b02a_4_k_cu_ce543989_29414cuda3std3__419piecewise_constructE - _ZN39_INTERNAL_5f66b02a_4_k_cu_ce543989_29414cuda3std3__45__cpo3endE)
_ZN39_INTERNAL_5f66b02a_4_k_cu_ce543989_29414cuda3std3__45__cpo3endE:
	.zero		1
	.type		_ZN39_INTERNAL_5f66b02a_4_k_cu_ce543989_29414cuda3std3__419piecewise_constructE,@object
	.size		_ZN39_INTERNAL_5f66b02a_4_k_cu_ce543989_29414cuda3std3__419piecewise_constructE,(_ZN39_INTERNAL_5f66b02a_4_k_cu_ce543989_29414cuda3std3__45__cpo4cendE - _ZN39_INTERNAL_5f66b02a_4_k_cu_ce543989_29414cuda3std3__419piecewise_constructE)
_ZN39_INTERNAL_5f66b02a_4_k_cu_ce543989_29414cuda3std3__419piecewise_constructE:
	.zero		1
	.type		_ZN39_INTERNAL_5f66b02a_4_k_cu_ce543989_29414cuda3std3__45__cpo4cendE,@object
	.size		_ZN39_INTERNAL_5f66b02a_4_k_cu_ce543989_29414cuda3std3__45__cpo4cendE,(_ZN39_INTERNAL_5f66b02a_4_k_cu_ce543989_29414cuda3std6ranges3__45__cpo4swapE - _ZN39_INTERNAL_5f66b02a_4_k_cu_ce543989_29414cuda3std3__45__cpo4cendE)
_ZN39_INTERNAL_5f66b02a_4_k_cu_ce543989_29414cuda3std3__45__cpo4cendE:
	.zero		1
	.type		_ZN39_INTERNAL_5f66b02a_4_k_cu_ce543989_29414cuda3std6ranges3__45__cpo4swapE,@object
	.size		_ZN39_INTERNAL_5f66b02a_4_k_cu_ce543989_29414cuda3std6ranges3__45__cpo4swapE,(.L_9 - _ZN39_INTERNAL_5f66b02a_4_k_cu_ce543989_29414cuda3std6ranges3__45__cpo4swapE)
_ZN39_INTERNAL_5f66b02a_4_k_cu_ce543989_29414cuda3std6ranges3__45__cpo4swapE:
	.zero		1
.L_9:


//--------------------- .nv.constant0._ZN7cutlass13device_kernelINS_4fmha6kernel28FmhaKernelTmaWarpSpecializedINS1_10collective30FmhaMainloopTmaWarpSpecializedINS_10bfloat16_tEffN4cute5tupleIJNS7_1CILi128EEESA_NS9_ILi80EEEEEENS8_IJiNS9_ILi1EEENS8_IJiiEEEEEESF_SF_NS4_12CausalFusionEJEEENS4_15FmhaFwdEpilogueIS6_fNS8_IJNS9_ILi64EEESB_SA_EEEEENS2_23IndividualTileSchedulerEJEEEEEvNT_6ParamsE --------------------------
	.section	.nv.constant0._ZN7cutlass13device_kernelINS_4fmha6kernel28FmhaKernelTmaWarpSpecializedINS1_10collective30FmhaMainloopTmaWarpSpecializedINS_10bfloat16_tEffN4cute5tupleIJNS7_1CILi128EEESA_NS9_ILi80EEEEEENS8_IJiNS9_ILi1EEENS8_IJiiEEEEEESF_SF_NS4_12CausalFusionEJEEENS4_15FmhaFwdEpilogueIS6_fNS8_IJNS9_ILi64EEESB_SA_EEEEENS2_23IndividualTileSchedulerEJEEEEEvNT_6ParamsE,"a",@progbits
	.sectionflags	@""
	.align	4
.nv.constant0._ZN7cutlass13device_kernelINS_4fmha6kernel28FmhaKernelTmaWarpSpecializedINS1_10collective30FmhaMainloopTmaWarpSpecializedINS_10bfloat16_tEffN4cute5tupleIJNS7_1CILi128EEESA_NS9_ILi80EEEEEENS8_IJiNS9_ILi1EEENS8_IJiiEEEEEESF_SF_NS4_12CausalFusionEJEEENS4_15FmhaFwdEpilogueIS6_fNS8_IJNS9_ILi64EEESB_SA_EEEEENS2_23IndividualTileSchedulerEJEEEEEvNT_6ParamsE:
	.zero		2688


//--------------------- SYMBOLS --------------------------

	.type		.nv.reservedSmem.offset0,@object
	.size		.nv.reservedSmem.offset0,0x4
	.type		__assertfail,@function
